	.target	sm_80

	.elftype	@"ET_EXEC"


//--------------------- .note.nv.tkinfo           --------------------------
	.section	.note.nv.tkinfo,"",@"SHT_NOTE"
	.sectionflags	@"SHF_NOTE_NV_TKINFO"
	.tkinfo
        /*0018*/ 	.word	0x00000002
        /*0030*/ 	.string	""
        /*0030*/ 	.string	"ptxas"
        /*0030*/ 	.string	"Cuda compilation tools, release 13.0, V13.0.88"
        /*0030*/ 	.string	"Build cuda_13.0.r13.0/compiler.36424714_0"
        /*0030*/ 	.string	"-v  -suppress-debug-info  -lineinfo  -arch sm_80 "



//--------------------- .note.nv.cuinfo           --------------------------
	.section	.note.nv.cuinfo,"",@"SHT_NOTE"
	.sectionflags	@"SHF_NOTE_NV_CUINFO"
        /*0018*/ 	.short	0x0002
        /*001a*/ 	.short	0x0050
        /*001c*/ 	.short	0x0082
	.zero		2


//--------------------- .nv.info                  --------------------------
	.section	.nv.info,"",@"SHT_CUDA_INFO"
	.align	4


	//----- nvinfo : EIATTR_REGCOUNT
	.align		4
        /*0000*/ 	.byte	0x04, 0x2f
        /*0002*/ 	.short	(.L_2 - .L_1)
	.align		4
.L_1:
        /*0004*/ 	.word	index@(attn_fwd)
        /*0008*/ 	.word	0x000000de


	//----- nvinfo : EIATTR_FRAME_SIZE
	.align		4
.L_2:
        /*000c*/ 	.byte	0x04, 0x11
        /*000e*/ 	.short	(.L_4 - .L_3)
	.align		4
.L_3:
        /*0010*/ 	.word	index@(attn_fwd)
        /*0014*/ 	.word	0x00000000


	//----- nvinfo : EIATTR_MIN_STACK_SIZE
	.align		4
.L_4:
        /*0018*/ 	.byte	0x04, 0x12
        /*001a*/ 	.short	(.L_6 - .L_5)
	.align		4
.L_5:
        /*001c*/ 	.word	index@(attn_fwd)
        /*0020*/ 	.word	0x00000000
.L_6:


//--------------------- .nv.info.attn_fwd         --------------------------
	.section	.nv.info.attn_fwd,"",@"SHT_CUDA_INFO"
	.sectionflags	@""
	.align	4


	//----- nvinfo : EIATTR_CUDA_API_VERSION
	.align		4
        /*0000*/ 	.byte	0x04, 0x37
        /*0002*/ 	.short	(.L_8 - .L_7)
.L_7:
        /*0004*/ 	.word	0x00000082


	//----- nvinfo : EIATTR_SW2861232_WAR
	.align		4
.L_8:
        /*0008*/ 	.byte	0x01, 0x35
	.zero		2


	//----- nvinfo : EIATTR_PARAM_CBANK
	.align		4
        /*000c*/ 	.byte	0x04, 0x0a
        /*000e*/ 	.short	(.L_10 - .L_9)
	.align		4
.L_9:
        /*0010*/ 	.word	index@(.nv.constant0.attn_fwd)
        /*0014*/ 	.short	0x0160
        /*0016*/ 	.short	0x0088


	//----- nvinfo : EIATTR_CBANK_PARAM_SIZE
	.align		4
.L_10:
        /*0018*/ 	.byte	0x03, 0x19
        /*001a*/ 	.short	0x0088


	//----- nvinfo : EIATTR_KPARAM_INFO
	.align		4
        /*001c*/ 	.byte	0x04, 0x17
        /*001e*/ 	.short	(.L_12 - .L_11)
.L_11:
        /*0020*/ 	.word	0x00000000
        /*0024*/ 	.short	0x0019
        /*0026*/ 	.short	0x0080
        /*0028*/ 	.byte	0x00, 0xf4, 0x21, 0x00


	//----- nvinfo : EIATTR_KPARAM_INFO
	.align		4
.L_12:
        /*002c*/ 	.byte	0x04, 0x17
        /*002e*/ 	.short	(.L_14 - .L_13)
.L_13:
        /*0030*/ 	.word	0x00000000
        /*0034*/ 	.short	0x0018
        /*0036*/ 	.short	0x0078
        /*0038*/ 	.byte	0x00, 0xf4, 0x21, 0x00


	//----- nvinfo : EIATTR_KPARAM_INFO
	.align		4
.L_14:
        /*003c*/ 	.byte	0x04, 0x17
        /*003e*/ 	.short	(.L_16 - .L_15)
.L_15:
        /*0040*/ 	.word	0x00000000
        /*0044*/ 	.short	0x0017
        /*0046*/ 	.short	0x0070
        /*0048*/ 	.byte	0x00, 0xf0, 0x11, 0x00


	//----- nvinfo : EIATTR_KPARAM_INFO
	.align		4
.L_16:
        /*004c*/ 	.byte	0x04, 0x17
        /*004e*/ 	.short	(.L_18 - .L_17)
.L_17:
        /*0050*/ 	.word	0x00000000
        /*0054*/ 	.short	0x0016
        /*0056*/ 	.short	0x006c
        /*0058*/ 	.byte	0x00, 0xf0, 0x11, 0x00


	//----- nvinfo : EIATTR_KPARAM_INFO
	.align		4
.L_18:
        /*005c*/ 	.byte	0x04, 0x17
        /*005e*/ 	.short	(.L_20 - .L_19)
.L_19:
        /*0060*/ 	.word	0x00000000
        /*0064*/ 	.short	0x0015
        /*0066*/ 	.short	0x0068
        /*0068*/ 	.byte	0x00, 0xf0, 0x11, 0x00


	//----- nvinfo : EIATTR_KPARAM_INFO
	.align		4
.L_20:
        /*006c*/ 	.byte	0x04, 0x17
        /*006e*/ 	.short	(.L_22 - .L_21)
.L_21:
        /*0070*/ 	.word	0x00000000
        /*0074*/ 	.short	0x0014
        /*0076*/ 	.short	0x0064
        /*0078*/ 	.byte	0x00, 0xf0, 0x11, 0x00


	//----- nvinfo : EIATTR_KPARAM_INFO
	.align		4
.L_22:
        /*007c*/ 	.byte	0x04, 0x17
        /*007e*/ 	.short	(.L_24 - .L_23)
.L_23:
        /*0080*/ 	.word	0x00000000
        /*0084*/ 	.short	0x0013
        /*0086*/ 	.short	0x0060
        /*0088*/ 	.byte	0x00, 0xf0, 0x11, 0x00


	//----- nvinfo : EIATTR_KPARAM_INFO
	.align		4
.L_24:
        /*008c*/ 	.byte	0x04, 0x17
        /*008e*/ 	.short	(.L_26 - .L_25)
.L_25:
        /*0090*/ 	.word	0x00000000
        /*0094*/ 	.short	0x0012
        /*0096*/ 	.short	0x005c
        /*0098*/ 	.byte	0x00, 0xf0, 0x11, 0x00


	//----- nvinfo : EIATTR_KPARAM_INFO
	.align		4
.L_26:
        /*009c*/ 	.byte	0x04, 0x17
        /*009e*/ 	.short	(.L_28 - .L_27)
.L_27:
        /*00a0*/ 	.word	0x00000000
        /*00a4*/ 	.short	0x0011
        /*00a6*/ 	.short	0x0058
        /*00a8*/ 	.byte	0x00, 0xf0, 0x11, 0x00


	//----- nvinfo : EIATTR_KPARAM_INFO
	.align		4
.L_28:
        /*00ac*/ 	.byte	0x04, 0x17
        /*00ae*/ 	.short	(.L_30 - .L_29)
.L_29:
        /*00b0*/ 	.word	0x00000000
        /*00b4*/ 	.short	0x0010
        /*00b6*/ 	.short	0x0054
        /*00b8*/ 	.byte	0x00, 0xf0, 0x11, 0x00


	//----- nvinfo : EIATTR_KPARAM_INFO
	.align		4
.L_30:
        /*00bc*/ 	.byte	0x04, 0x17
        /*00be*/ 	.short	(.L_32 - .L_31)
.L_31:
        /*00c0*/ 	.word	0x00000000
        /*00c4*/ 	.short	0x000f
        /*00c6*/ 	.short	0x0050
        /*00c8*/ 	.byte	0x00, 0xf0, 0x11, 0x00


	//----- nvinfo : EIATTR_KPARAM_INFO
	.align		4
.L_32:
        /*00cc*/ 	.byte	0x04, 0x17
        /*00ce*/ 	.short	(.L_34 - .L_33)
.L_33:
        /*00d0*/ 	.word	0x00000000
        /*00d4*/ 	.short	0x000e
        /*00d6*/ 	.short	0x004c
        /*00d8*/ 	.byte	0x00, 0xf0, 0x11, 0x00


	//----- nvinfo : EIATTR_KPARAM_INFO
	.align		4
.L_34:
        /*00dc*/ 	.byte	0x04, 0x17
        /*00de*/ 	.short	(.L_36 - .L_35)
.L_35:
        /*00e0*/ 	.word	0x00000000
        /*00e4*/ 	.short	0x000d
        /*00e6*/ 	.short	0x0048
        /*00e8*/ 	.byte	0x00, 0xf0, 0x11, 0x00


	//----- nvinfo : EIATTR_KPARAM_INFO
	.align		4
.L_36:
        /*00ec*/ 	.byte	0x04, 0x17
        /*00ee*/ 	.short	(.L_38 - .L_37)
.L_37:
        /*00f0*/ 	.word	0x00000000
        /*00f4*/ 	.short	0x000c
        /*00f6*/ 	.short	0x0044
        /*00f8*/ 	.byte	0x00, 0xf0, 0x11, 0x00


	//----- nvinfo : EIATTR_KPARAM_INFO
	.align		4
.L_38:
        /*00fc*/ 	.byte	0x04, 0x17
        /*00fe*/ 	.short	(.L_40 - .L_39)
.L_39:
        /*0100*/ 	.word	0x00000000
        /*0104*/ 	.short	0x000b
        /*0106*/ 	.short	0x0040
        /*0108*/ 	.byte	0x00, 0xf0, 0x11, 0x00


	//----- nvinfo : EIATTR_KPARAM_INFO
	.align		4
.L_40:
        /*010c*/ 	.byte	0x04, 0x17
        /*010e*/ 	.short	(.L_42 - .L_41)
.L_41:
        /*0110*/ 	.word	0x00000000
        /*0114*/ 	.short	0x000a
        /*0116*/ 	.short	0x003c
        /*0118*/ 	.byte	0x00, 0xf0, 0x11, 0x00


	//----- nvinfo : EIATTR_KPARAM_INFO
	.align		4
.L_42:
        /*011c*/ 	.byte	0x04, 0x17
        /*011e*/ 	.short	(.L_44 - .L_43)
.L_43:
        /*0120*/ 	.word	0x00000000
        /*0124*/ 	.short	0x0009
        /*0126*/ 	.short	0x0038
        /*0128*/ 	.byte	0x00, 0xf0, 0x11, 0x00


	//----- nvinfo : EIATTR_KPARAM_INFO
	.align		4
.L_44:
        /*012c*/ 	.byte	0x04, 0x17
        /*012e*/ 	.short	(.L_46 - .L_45)
.L_45:
        /*0130*/ 	.word	0x00000000
        /*0134*/ 	.short	0x0008
        /*0136*/ 	.short	0x0034
        /*0138*/ 	.byte	0x00, 0xf0, 0x11, 0x00


	//----- nvinfo : EIATTR_KPARAM_INFO
	.align		4
.L_46:
        /*013c*/ 	.byte	0x04, 0x17
        /*013e*/ 	.short	(.L_48 - .L_47)
.L_47:
        /*0140*/ 	.word	0x00000000
        /*0144*/ 	.short	0x0007
        /*0146*/ 	.short	0x0030
        /*0148*/ 	.byte	0x00, 0xf0, 0x11, 0x00


	//----- nvinfo : EIATTR_KPARAM_INFO
	.align		4
.L_48:
        /*014c*/ 	.byte	0x04, 0x17
        /*014e*/ 	.short	(.L_50 - .L_49)
.L_49:
        /*0150*/ 	.word	0x00000000
        /*0154*/ 	.short	0x0006
        /*0156*/ 	.short	0x002c
        /*0158*/ 	.byte	0x00, 0xf0, 0x11, 0x00


	//----- nvinfo : EIATTR_KPARAM_INFO
	.align		4
.L_50:
        /*015c*/ 	.byte	0x04, 0x17
        /*015e*/ 	.short	(.L_52 - .L_51)
.L_51:
        /*0160*/ 	.word	0x00000000
        /*0164*/ 	.short	0x0005
        /*0166*/ 	.short	0x0028
        /*0168*/ 	.byte	0x00, 0xf0, 0x11, 0x00


	//----- nvinfo : EIATTR_KPARAM_INFO
	.align		4
.L_52:
        /*016c*/ 	.byte	0x04, 0x17
        /*016e*/ 	.short	(.L_54 - .L_53)
.L_53:
        /*0170*/ 	.word	0x00000000
        /*0174*/ 	.short	0x0004
        /*0176*/ 	.short	0x0020
        /*0178*/ 	.byte	0x00, 0xf4, 0x21, 0x00


	//----- nvinfo : EIATTR_KPARAM_INFO
	.align		4
.L_54:
        /*017c*/ 	.byte	0x04, 0x17
        /*017e*/ 	.short	(.L_56 - .L_55)
.L_55:
        /*0180*/ 	.word	0x00000000
        /*0184*/ 	.short	0x0003
        /*0186*/ 	.short	0x0018
        /*0188*/ 	.byte	0x00, 0xf4, 0x21, 0x00


	//----- nvinfo : EIATTR_KPARAM_INFO
	.align		4
.L_56:
        /*018c*/ 	.byte	0x04, 0x17
        /*018e*/ 	.short	(.L_58 - .L_57)
.L_57:
        /*0190*/ 	.word	0x00000000
        /*0194*/ 	.short	0x0002
        /*0196*/ 	.short	0x0010
        /*0198*/ 	.byte	0x00, 0xf4, 0x21, 0x00


	//----- nvinfo : EIATTR_KPARAM_INFO
	.align		4
.L_58:
        /*019c*/ 	.byte	0x04, 0x17
        /*019e*/ 	.short	(.L_60 - .L_59)
.L_59:
        /*01a0*/ 	.word	0x00000000
        /*01a4*/ 	.short	0x0001
        /*01a6*/ 	.short	0x0008
        /*01a8*/ 	.byte	0x00, 0xf4, 0x21, 0x00


	//----- nvinfo : EIATTR_KPARAM_INFO
	.align		4
.L_60:
        /*01ac*/ 	.byte	0x04, 0x17
        /*01ae*/ 	.short	(.L_62 - .L_61)
.L_61:
        /*01b0*/ 	.word	0x00000000
        /*01b4*/ 	.short	0x0000
        /*01b6*/ 	.short	0x0000
        /*01b8*/ 	.byte	0x00, 0xf4, 0x21, 0x00


	//----- nvinfo : EIATTR_MAXREG_COUNT
	.align		4
.L_62:
        /*01bc*/ 	.byte	0x03, 0x1b
        /*01be*/ 	.short	0x00ff


	//----- nvinfo : EIATTR_NUM_BARRIERS
	.align		4
        /*01c0*/ 	.byte	0x02, 0x4c
        /*01c2*/ 	.byte	0x01
	.zero		1


	//----- nvinfo : EIATTR_MERCURY_ISA_VERSION
	.align		4
        /*01c4*/ 	.byte	0x03, 0x5f
        /*01c6*/ 	.short	0x0000


	//----- nvinfo : EIATTR_COOP_GROUP_MASK_REGIDS
	.align		4
        /*01c8*/ 	.byte	0x04, 0x29
        /*01ca*/ 	.short	(.L_64 - .L_63)


	//   ....[0]....
.L_63:
        /*01cc*/ 	.word	0xffffffff


	//   ....[1]....
        /*01d0*/ 	.word	0xffffffff


	//   ....[2]....
        /*01d4*/ 	.word	0xffffffff


	//   ....[3]....
        /*01d8*/ 	.word	0xffffffff


	//   ....[4]....
        /*01dc*/ 	.word	0xffffffff


	//   ....[5]....
        /*01e0*/ 	.word	0xffffffff


	//   ....[6]....
        /*01e4*/ 	.word	0xffffffff


	//   ....[7]....
        /*01e8*/ 	.word	0xffffffff


	//----- nvinfo : EIATTR_COOP_GROUP_INSTR_OFFSETS
	.align		4
.L_64:
        /*01ec*/ 	.byte	0x04, 0x28
        /*01ee*/ 	.short	(.L_66 - .L_65)


	//   ....[0]....
.L_65:
        /*01f0*/ 	.word	0x000019a0


	//   ....[1]....
        /*01f4*/ 	.word	0x000019e0


	//   ....[2]....
        /*01f8*/ 	.word	0x00001dd0


	//   ....[3]....
        /*01fc*/ 	.word	0x00001e60


	//   ....[4]....
        /*0200*/ 	.word	0x00003460


	//   ....[5]....
        /*0204*/ 	.word	0x00003470


	//   ....[6]....
        /*0208*/ 	.word	0x00003500


	//   ....[7]....
        /*020c*/ 	.word	0x00003520


	//----- nvinfo : EIATTR_EXIT_INSTR_OFFSETS
	.align		4
.L_66:
        /*0210*/ 	.byte	0x04, 0x1c
        /*0212*/ 	.short	(.L_68 - .L_67)


	//   ....[0]....
.L_67:
        /*0214*/ 	.word	0x00004210


	//   ....[1]....
        /*0218*/ 	.word	0x000042b0


	//----- nvinfo : EIATTR_REQNTID
	.align		4
.L_68:
        /*021c*/ 	.byte	0x04, 0x10
        /*021e*/ 	.short	(.L_70 - .L_69)
.L_69:
        /*0220*/ 	.word	0x00000100
        /*0224*/ 	.word	0x00000001
        /*0228*/ 	.word	0x00000001
.L_70:


//--------------------- .nv.callgraph             --------------------------
	.section	.nv.callgraph,"",@"SHT_CUDA_CALLGRAPH"
	.align	4
	.sectionentsize	8
	.align		4
        /*0000*/ 	.word	0x00000000
	.align		4
        /*0004*/ 	.word	0xffffffff
	.align		4
        /*0008*/ 	.word	0x00000000
	.align		4
        /*000c*/ 	.word	0xfffffffe
	.align		4
        /*0010*/ 	.word	0x00000000
	.align		4
        /*0014*/ 	.word	0xfffffffd
	.align		4
        /*0018*/ 	.word	0x00000000
	.align		4
        /*001c*/ 	.word	0xfffffffc


//--------------------- .nv.rel.action            --------------------------
	.section	.nv.rel.action,"",@"SHT_CUDA_RELOCINFO"
	.align	8
	.sectionentsize	8
        /*0000*/ 	.byte	0x73, 0x00, 0x00, 0x00, 0x00, 0x00, 0x00, 0x00, 0x00, 0x00, 0x00, 0x11, 0x25, 0x00, 0x05, 0x36


//--------------------- .nv.constant4             --------------------------
	.section	.nv.constant4,"a",@progbits
	.align	8
	.align		8
.nv.constant4:
        /*0000*/ 	.dword	_$_str


//--------------------- .nv.constant0.attn_fwd    --------------------------
	.section	.nv.constant0.attn_fwd,"a",@progbits
	.sectionflags	@""
	.align	4
.nv.constant0.attn_fwd:
	.zero		488


//--------------------- .text.attn_fwd            --------------------------
	.section	.text.attn_fwd,"ax",@progbits
	.sectioninfo	@"SHI_REGISTERS=222"
	.align	128
        .global         attn_fwd
        .type           attn_fwd,@function
        .size           attn_fwd,(.L_x_4 - attn_fwd)
        .other          attn_fwd,@"STO_CUDA_ENTRY STV_DEFAULT"
attn_fwd:
.text.attn_fwd:
[----:B------:R-:W-:Y:S02]  /*0000*/  MOV R1, c[0x0][0x28] ;  /* 0x00000a0000017a02 */ /* 0x000fe40000000f00 */
[----:B------:R-:W0:Y:S01]  /*0010*/  S2R R0, SR_TID.X ;  /* 0x0000000000007919 */ /* 0x000e220000002100 */
[----:B------:R-:W-:Y:S01]  /*0020*/  MOV R12, c[0x0][0x198] ;  /* 0x00006600000c7a02 */ /* 0x000fe20000000f00 */
[----:B------:R-:W-:Y:S02]  /*0030*/  ULDC.64 UR4, c[0x0][0x118] ;  /* 0x0000460000047ab9 */ /* 0x000fe40000000a00 */
[----:B------:R-:W1:Y:S04]  /*0040*/  S2R R4, SR_CTAID.X ;  /* 0x0000000000047919 */ /* 0x000e680000002500 */
[----:B------:R-:W2:Y:S01]  /*0050*/  S2R R2, SR_CTAID.Y ;  /* 0x0000000000027919 */ /* 0x000ea20000002600 */
[----:B0-----:R-:W-:Y:S02]  /*0060*/  LOP3.LUT R9, R0, 0x1f, RZ, 0xc0, !PT ;  /* 0x0000001f00097812 */ /* 0x001fe400078ec0ff */
[----:B------:R-:W-:-:S02]  /*0070*/  SHF.R.U32.HI R5, RZ, 0x5, R0 ;  /* 0x00000005ff057819 */ /* 0x000fc40000011600 */
[----:B-1----:R-:W-:Y:S02]  /*0080*/  LEA R3, R4, R9, 0x5 ;  /* 0x0000000904037211 */ /* 0x002fe400078e28ff */
[----:B------:R-:W-:Y:S01]  /*0090*/  SGXT.U32 R4, R5, 0x3 ;  /* 0x000000030504781a */ /* 0x000fe20000000000 */
[----:B--2---:R-:W-:Y:S01]  /*00a0*/  IMAD R6, R2, c[0x0][0x190], RZ ;  /* 0x0000640002067a24 */ /* 0x004fe200078e02ff */
[----:B------:R-:W-:Y:S01]  /*00b0*/  LEA.HI R5, R0, 0x18, RZ, 0x1b ;  /* 0x0000001800057811 */ /* 0x000fe200078fd8ff */
[----:B------:R-:W-:Y:S02]  /*00c0*/  IMAD R8, R3, c[0x0][0x194], RZ ;  /* 0x0000650003087a24 */ /* 0x000fe400078e02ff */
[----:B------:R-:W-:Y:S01]  /*00d0*/  IMAD R13, R4, c[0x0][0x198], RZ ;  /* 0x00006600040d7a24 */ /* 0x000fe200078e02ff */
[----:B------:R-:W-:Y:S01]  /*00e0*/  SHF.L.U32 R7, R6, 0x1, RZ ;  /* 0x0000000106077819 */ /* 0x000fe200000006ff */
[C---:B------:R-:W-:Y:S01]  /*00f0*/  IMAD.HI R11, R8.reuse, 0x2, RZ ;  /* 0x00000002080b7827 */ /* 0x040fe200078e02ff */
[----:B------:R-:W-:-:S02]  /*0100*/  SHF.L.U32 R10, R8, 0x1, RZ ;  /* 0x00000001080a7819 */ /* 0x000fc400000006ff */
[----:B------:R-:W-:Y:S01]  /*0110*/  LEA R8, R12, R13, 0x3 ;  /* 0x0000000d0c087211 */ /* 0x000fe200078e18ff */
[----:B------:R-:W-:Y:S01]  /*0120*/  IMAD.HI R6, R6, 0x2, RZ ;  /* 0x0000000206067827 */ /* 0x000fe200078e02ff */
[----:B------:R-:W-:Y:S02]  /*0130*/  IADD3 R16, P0, P1, R10, c[0x0][0x160], R7 ;  /* 0x000058000a107a10 */ /* 0x000fe4000791e007 */
[----:B------:R-:W-:Y:S01]  /*0140*/  LEA R7, R12, R8, 0x3 ;  /* 0x000000080c077211 */ /* 0x000fe200078e18ff */
[----:B------:R-:W-:Y:S01]  /*0150*/  IMAD R17, R5, c[0x0][0x198], RZ ;  /* 0x0000660005117a24 */ /* 0x000fe200078e02ff */
[----:B------:R-:W-:Y:S02]  /*0160*/  IADD3.X R6, R11, c[0x0][0x164], R6, P0, P1 ;  /* 0x000059000b067a10 */ /* 0x000fe400007e2406 */
[-C--:B------:R-:W-:Y:S02]  /*0170*/  LEA R10, P0, R13, R16.reuse, 0x1 ;  /* 0x000000100d0a7211 */ /* 0x080fe400078008ff */
[----:B------:R-:W-:-:S02]  /*0180*/  LEA R12, P1, R8, R16, 0x1 ;  /* 0x00000010080c7211 */ /* 0x000fc400078208ff */
[-C--:B------:R-:W-:Y:S02]  /*0190*/  LEA R14, P2, R7, R16.reuse, 0x1 ;  /* 0x00000010070e7211 */ /* 0x080fe400078408ff */
[----:B------:R-:W-:Y:S02]  /*01a0*/  LEA R16, P3, R17, R16, 0x1 ;  /* 0x0000001011107211 */ /* 0x000fe400078608ff */
[-C--:B------:R-:W-:Y:S02]  /*01b0*/  LEA.HI.X.SX32 R11, R13, R6.reuse, 0x1, P0 ;  /* 0x000000060d0b7211 */ /* 0x080fe400000f0eff */
[-C--:B------:R-:W-:Y:S02]  /*01c0*/  LEA.HI.X.SX32 R15, R7, R6.reuse, 0x1, P2 ;  /* 0x00000006070f7211 */ /* 0x080fe400010f0eff */
[-C--:B------:R-:W-:Y:S02]  /*01d0*/  LEA.HI.X.SX32 R17, R17, R6.reuse, 0x1, P3 ;  /* 0x0000000611117211 */ /* 0x080fe400018f0eff */
[----:B------:R-:W2:Y:S01]  /*01e0*/  LDG.E.U16 R11, [R10.64] ;  /* 0x000000040a0b7981 */ /* 0x000ea2000c1e1500 */
[----:B------:R-:W-:-:S03]  /*01f0*/  LEA.HI.X.SX32 R13, R8, R6, 0x1, P1 ;  /* 0x00000006080d7211 */ /* 0x000fc600008f0eff */
[----:B------:R0:W3:Y:S04]  /*0200*/  LDG.E.U16 R15, [R14.64] ;  /* 0x000000040e0f7981 */ /* 0x0000e8000c1e1500 */
[----:B------:R1:W4:Y:S04]  /*0210*/  LDG.E.U16 R17, [R16.64] ;  /* 0x0000000410117981 */ /* 0x000328000c1e1500 */
[----:B------:R5:W4:Y:S01]  /*0220*/  LDG.E.U16 R13, [R12.64] ;  /* 0x000000040c0d7981 */ /* 0x000b22000c1e1500 */
[C---:B------:R-:W-:Y:S02]  /*0230*/  LOP3.LUT R6, R0.reuse, 0xc0, RZ, 0xc0, !PT ;  /* 0x000000c000067812 */ /* 0x040fe400078ec0ff */
[----:B------:R-:W-:-:S02]  /*0240*/  SHF.L.U32 R7, R0, 0x1, RZ ;  /* 0x0000000100077819 */ /* 0x000fc400000006ff */
[----:B------:R-:W-:-:S04]  /*0250*/  SHF.R.U32.HI R8, RZ, 0x2, R6 ;  /* 0x00000002ff087819 */ /* 0x000fc80000011606 */
[----:B------:R-:W-:Y:S02]  /*0260*/  LOP3.LUT R8, R8, 0x1fe, R7, 0x78, !PT ;  /* 0x000001fe08087812 */ /* 0x000fe400078e7807 */
[----:B------:R-:W-:-:S04]  /*0270*/  MOV R18, c[0x0][0x1d0] ;  /* 0x0000740000127a02 */ /* 0x000fc80000000f00 */
[----:B------:R-:W-:Y:S01]  /*0280*/  ISETP.GE.AND P0, PT, R18, 0x1, PT ;  /* 0x000000011200780c */ /* 0x000fe20003f06270 */
[----:B------:R-:W-:Y:S01]  /*0290*/  CS2R R132, SRZ ;  /* 0x0000000000847805 */ /* 0x000fe2000001ff00 */
[----:B-1----:R-:W-:Y:S01]  /*02a0*/  MOV R16, 0xff800000 ;  /* 0xff80000000107802 */ /* 0x002fe20000000f00 */
[----:B------:R-:W-:Y:S01]  /*02b0*/  CS2R R134, SRZ ;  /* 0x0000000000867805 */ /* 0x000fe2000001ff00 */
[----:B-----5:R-:W-:Y:S01]  /*02c0*/  MOV R12, 0x3f800000 ;  /* 0x3f800000000c7802 */ /* 0x020fe20000000f00 */
[----:B------:R-:W-:Y:S01]  /*02d0*/  CS2R R100, SRZ ;  /* 0x0000000000647805 */ /* 0x000fe2000001ff00 */
[----:B------:R-:W-:Y:S01]  /*02e0*/  MOV R24, 0x3f800000 ;  /* 0x3f80000000187802 */ /* 0x000fe20000000f00 */
[----:B------:R-:W-:Y:S01]  /*02f0*/  CS2R R102, SRZ ;  /* 0x0000000000667805 */ /* 0x000fe2000001ff00 */
[----:B------:R-:W-:Y:S01]  /*0300*/  MOV R44, 0xff800000 ;  /* 0xff800000002c7802 */ /* 0x000fe20000000f00 */
[----:B------:R-:W-:Y:S01]  /*0310*/  CS2R R108, SRZ ;  /* 0x00000000006c7805 */ /* 0x000fe2000001ff00 */
[----:B------:R-:W-:Y:S01]  /*0320*/  CS2R R110, SRZ ;  /* 0x00000000006e7805 */ /* 0x000fe2000001ff00 */
[----:B------:R-:W-:Y:S01]  /*0330*/  CS2R R104, SRZ ;  /* 0x0000000000687805 */ /* 0x000fe2000001ff00 */
[----:B------:R-:W-:Y:S01]  /*0340*/  CS2R R106, SRZ ;  /* 0x00000000006a7805 */ /* 0x000fe2000001ff00 */
[C---:B0-----:R-:W-:Y:S01]  /*0350*/  SHF.L.U32 R14, R0.reuse, 0x5, RZ ;  /* 0x00000005000e7819 */ /* 0x041fe200000006ff */
[----:B--2---:R-:W-:Y:S04]  /*0360*/  STS.U16 [R8+0x2000], R11 ;  /* 0x0020000b08007388 */ /* 0x004fe80000000400 */
[----:B---3--:R-:W-:Y:S04]  /*0370*/  STS.U16 [R8+0x2400], R15 ;  /* 0x0024000f08007388 */ /* 0x008fe80000000400 */
[----:B----4-:R-:W-:Y:S04]  /*0380*/  STS.U16 [R8+0x2600], R17 ;  /* 0x0026001108007388 */ /* 0x010fe80000000400 */
[----:B------:R0:W-:Y:S02]  /*0390*/  STS.U16 [R8+0x2200], R13 ;  /* 0x0022000d08007388 */ /* 0x0001e40000000400 */
[----:B0-----:R-:W-:Y:S01]  /*03a0*/  SHF.L.U32 R13, R0, 0x3, RZ ;  /* 0x00000003000d7819 */ /* 0x001fe200000006ff */
[----:B------:R-:W-:Y:S05]  /*03b0*/  @!P0 BRA `(.L_x_0) ;  /* 0x0000331000008947 */ /* 0x000fea0003800000 */
[----:B------:R-:W-:Y:S01]  /*03c0*/  IMAD R12, R9, c[0x0][0x1a8], RZ ;  /* 0x00006a00090c7a24 */ /* 0x000fe200078e02ff */
[----:B------:R-:W-:Y:S01]  /*03d0*/  LOP3.LUT R15, R0, 0x7f, RZ, 0xc0, !PT ;  /* 0x0000007f000f7812 */ /* 0x000fe200078ec0ff */
[----:B------:R-:W-:Y:S01]  /*03e0*/  IMAD R9, R2, c[0x0][0x1a0], RZ ;  /* 0x0000680002097a24 */ /* 0x000fe200078e02ff */
[----:B------:R-:W-:Y:S01]  /*03f0*/  LOP3.LUT R25, R0, 0x7, RZ, 0xc0, !PT ;  /* 0x0000000700197812 */ /* 0x000fe200078ec0ff */
[----:B------:R-:W-:Y:S01]  /*0400*/  IMAD R10, R2, c[0x0][0x1b0], RZ ;  /* 0x00006c00020a7a24 */ /* 0x000fe200078e02ff */
[C---:B------:R-:W-:Y:S01]  /*0410*/  SHF.L.U32 R16, R12.reuse, 0x1, RZ ;  /* 0x000000010c107819 */ /* 0x040fe200000006ff */
[----:B------:R-:W-:Y:S01]  /*0420*/  IMAD.HI R12, R12, 0x2, RZ ;  /* 0x000000020c0c7827 */ /* 0x000fe200078e02ff */
[----:B------:R-:W-:Y:S01]  /*0430*/  SHF.L.U32 R11, R9, 0x1, RZ ;  /* 0x00000001090b7819 */ /* 0x000fe200000006ff */
[----:B------:R-:W-:Y:S01]  /*0440*/  CS2R R132, SRZ ;  /* 0x0000000000847805 */ /* 0x000fe2000001ff00 */
[----:B------:R-:W-:Y:S01]  /*0450*/  LOP3.LUT R18, R13, 0x30, RZ, 0xc0, !PT ;  /* 0x000000300d127812 */ /* 0x000fe200078ec0ff */
[----:B------:R-:W-:Y:S01]  /*0460*/  IMAD.HI R9, R9, 0x2, RZ ;  /* 0x0000000209097827 */ /* 0x000fe200078e02ff */
[----:B------:R-:W-:Y:S01]  /*0470*/  IADD3 R174, P1, P2, R16, c[0x0][0x168], R11 ;  /* 0x00005a0010ae7a10 */ /* 0x000fe20007a3e00b */
[----:B------:R-:W-:Y:S01]  /*0480*/  CS2R R134, SRZ ;  /* 0x0000000000867805 */ /* 0x000fe2000001ff00 */
[----:B------:R-:W-:Y:S01]  /*0490*/  LOP3.LUT R17, R7, 0x10, RZ, 0xc0, !PT ;  /* 0x0000001007117812 */ /* 0x000fe200078ec0ff */
[----:B------:R-:W-:Y:S01]  /*04a0*/  IMAD R16, R15, c[0x0][0x1b4], RZ ;  /* 0x00006d000f107a24 */ /* 0x000fe200078e02ff */
[----:B------:R-:W-:Y:S01]  /*04b0*/  LOP3.LUT P0, RZ, R0, 0x80, RZ, 0xc0, !PT ;  /* 0x0000008000ff7812 */ /* 0x000fe2000780c0ff */
[----:B------:R-:W-:Y:S01]  /*04c0*/  CS2R R100, SRZ ;  /* 0x0000000000647805 */ /* 0x000fe2000001ff00 */
[----:B------:R-:W-:Y:S01]  /*04d0*/  LEA R26, R25, R18, 0x6 ;  /* 0x00000012191a7211 */ /* 0x000fe200078e30ff */
[----:B------:R-:W-:Y:S01]  /*04e0*/  CS2R R102, SRZ ;  /* 0x0000000000667805 */ /* 0x000fe2000001ff00 */
[C---:B------:R-:W-:Y:S01]  /*04f0*/  SHF.L.U32 R11, R10.reuse, 0x1, RZ ;  /* 0x000000010a0b7819 */ /* 0x040fe200000006ff */
[----:B------:R-:W-:Y:S01]  /*0500*/  IMAD.HI R10, R10, 0x2, RZ ;  /* 0x000000020a0a7827 */ /* 0x000fe200078e02ff */
[C---:B------:R-:W-:Y:S01]  /*0510*/  SHF.L.U32 R18, R16.reuse, 0x1, RZ ;  /* 0x0000000110127819 */ /* 0x040fe200000006ff */
[----:B------:R-:W-:Y:S01]  /*0520*/  CS2R R108, SRZ ;  /* 0x00000000006c7805 */ /* 0x000fe2000001ff00 */
[----:B------:R-:W-:Y:S01]  /*0530*/  SHF.L.U32 R20, R15, 0x1, RZ ;  /* 0x000000010f147819 */ /* 0x000fe200000006ff */
[----:B------:R-:W-:Y:S01]  /*0540*/  CS2R R110, SRZ ;  /* 0x00000000006e7805 */ /* 0x000fe2000001ff00 */
[----:B------:R-:W-:Y:S01]  /*0550*/  LOP3.LUT R15, R17, 0x20, R0, 0xf8, !PT ;  /* 0x00000020110f7812 */ /* 0x000fe200078ef800 */
[----:B------:R-:W-:Y:S01]  /*0560*/  IMAD.HI R17, R16, 0x2, RZ ;  /* 0x0000000210117827 */ /* 0x000fe200078e02ff */
[----:B------:R-:W-:Y:S01]  /*0570*/  SEL R21, RZ, 0x110, !P0 ;  /* 0x00000110ff157807 */ /* 0x000fe20004000000 */
[----:B------:R-:W-:Y:S01]  /*0580*/  CS2R R104, SRZ ;  /* 0x0000000000687805 */ /* 0x000fe2000001ff00 */
[----:B------:R-:W-:Y:S01]  /*0590*/  IADD3 R140, P0, P3, R18, c[0x0][0x170], R11 ;  /* 0x00005c00128c7a10 */ /* 0x000fe20007b1e00b */
[----:B------:R-:W-:Y:S01]  /*05a0*/  CS2R R106, SRZ ;  /* 0x00000000006a7805 */ /* 0x000fe2000001ff00 */
[----:B------:R-:W-:-:S02]  /*05b0*/  IADD3.X R30, R12, c[0x0][0x16c], R9, P1, P2 ;  /* 0x00005b000c1e7a10 */ /* 0x000fc40000fe4409 */
[----:B------:R-:W-:Y:S01]  /*05c0*/  IADD3.X R28, R17, c[0x0][0x174], R10, P0, P3 ;  /* 0x00005d00111c7a10 */ /* 0x000fe200007e640a */
[----:B------:R-:W-:Y:S01]  /*05d0*/  IMAD R17, R4, c[0x0][0x1a4], RZ ;  /* 0x0000690004117a24 */ /* 0x000fe200078e02ff */
[----:B------:R-:W-:Y:S02]  /*05e0*/  SHF.R.U32.HI R9, RZ, 0x7, R0 ;  /* 0x00000007ff097819 */ /* 0x000fe40000011600 */
[----:B------:R-:W-:Y:S02]  /*05f0*/  MOV R32, c[0x0][0x1a4] ;  /* 0x0000690000207a02 */ /* 0x000fe40000000f00 */
[----:B------:R-:W-:Y:S02]  /*0600*/  SGXT.U32 R9, R9, 0x1 ;  /* 0x000000010909781a */ /* 0x000fe40000000000 */
[----:B------:R-:W-:Y:S02]  /*0610*/  LEA R18, R32, R17, 0x3 ;  /* 0x0000001120127211 */ /* 0x000fe400078e18ff */
[----:B------:R-:W-:Y:S01]  /*0620*/  LEA.HI R10, R0, 0x38, RZ, 0x1b ;  /* 0x00000038000a7811 */ /* 0x000fe200078fd8ff */
[----:B------:R-:W-:Y:S01]  /*0630*/  IMAD R23, R9, c[0x0][0x1b8], RZ ;  /* 0x00006e0009177a24 */ /* 0x000fe200078e02ff */
[----:B------:R-:W-:-:S02]  /*0640*/  LEA R9, R32, R18, 0x3 ;  /* 0x0000001220097211 */ /* 0x000fc400078e18ff */
[----:B------:R-:W-:Y:S02]  /*0650*/  LOP3.LUT R16, R26, R15, RZ, 0x3c, !PT ;  /* 0x0000000f1a107212 */ /* 0x000fe400078e3cff */
[----:B------:R-:W-:Y:S01]  /*0660*/  LOP3.LUT R15, R21, R20, RZ, 0x3c, !PT ;  /* 0x00000014150f7212 */ /* 0x000fe200078e3cff */
[----:B------:R-:W-:Y:S01]  /*0670*/  IMAD R20, R10, c[0x0][0x1a4], RZ ;  /* 0x000069000a147a24 */ /* 0x000fe200078e02ff */
[----:B------:R-:W-:Y:S02]  /*0680*/  LEA.HI R11, R0, 0x58, RZ, 0x1b ;  /* 0x00000058000b7811 */ /* 0x000fe400078fd8ff */
[C---:B------:R-:W-:Y:S02]  /*0690*/  LEA R10, R32.reuse, R9, 0x4 ;  /* 0x00000009200a7211 */ /* 0x040fe400078e20ff */
[----:B------:R-:W-:Y:S01]  /*06a0*/  LEA R198, P3, R9, R174, 0x1 ;  /* 0x000000ae09c67211 */ /* 0x000fe200078608ff */
[----:B------:R-:W-:Y:S01]  /*06b0*/  IMAD R21, R11, c[0x0][0x1a4], RZ ;  /* 0x000069000b157a24 */ /* 0x000fe200078e02ff */
[----:B------:R-:W-:-:S02]  /*06c0*/  LEA R11, R32, R10, 0x3 ;  /* 0x0000000a200b7211 */ /* 0x000fc400078e18ff */
[----:B------:R-:W-:Y:S02]  /*06d0*/  LOP3.LUT R19, R14, 0x200, RZ, 0xc0, !PT ;  /* 0x000002000e137812 */ /* 0x000fe400078ec0ff */
[----:B------:R-:W-:Y:S02]  /*06e0*/  LEA.HI R12, R0, 0x78, RZ, 0x1b ;  /* 0x00000078000c7811 */ /* 0x000fe400078fd8ff */
[----:B------:R-:W-:Y:S02]  /*06f0*/  LEA R202, P1, R17, R174, 0x1 ;  /* 0x000000ae11ca7211 */ /* 0x000fe400078208ff */
[----:B------:R-:W-:Y:S01]  /*0700*/  LEA.HI.X.SX32 R199, R9, R30, 0x1, P3 ;  /* 0x0000001e09c77211 */ /* 0x000fe200018f0eff */
[----:B------:R-:W-:Y:S01]  /*0710*/  IMAD R22, R12, c[0x0][0x1a4], RZ ;  /* 0x000069000c167a24 */ /* 0x000fe200078e02ff */
[----:B------:R-:W-:Y:S02]  /*0720*/  LEA R9, R32, R11, 0x3 ;  /* 0x0000000b20097211 */ /* 0x000fe400078e18ff */
[----:B------:R-:W-:-:S02]  /*0730*/  MOV R34, c[0x0][0x1b8] ;  /* 0x00006e0000227a02 */ /* 0x000fc40000000f00 */
[----:B------:R-:W-:Y:S01]  /*0740*/  IADD3 R16, R19, R16, RZ ;  /* 0x0000001013107210 */ /* 0x000fe20007ffe0ff */
[----:B------:R-:W-:Y:S01]  /*0750*/  IMAD R19, R5, c[0x0][0x1a4], RZ ;  /* 0x0000690005137a24 */ /* 0x000fe200078e02ff */
[----:B------:R-:W-:Y:S02]  /*0760*/  LEA.HI.X.SX32 R203, R17, R30, 0x1, P1 ;  /* 0x0000001e11cb7211 */ /* 0x000fe400008f0eff */
[-C--:B------:R-:W-:Y:S02]  /*0770*/  LEA R194, P1, R10, R174.reuse, 0x1 ;  /* 0x000000ae0ac27211 */ /* 0x080fe400078208ff */
[----:B------:R-:W-:Y:S02]  /*0780*/  LEA R200, P2, R18, R174, 0x1 ;  /* 0x000000ae12c87211 */ /* 0x000fe400078408ff */
[----:B------:R-:W-:Y:S02]  /*0790*/  LEA R12, R32, R9, 0x4 ;  /* 0x00000009200c7211 */ /* 0x000fe400078e20ff */
[----:B------:R-:W-:-:S02]  /*07a0*/  LEA R24, R34, R23, 0x1 ;  /* 0x0000001722187211 */ /* 0x000fc400078e08ff */
[----:B------:R-:W-:Y:S02]  /*07b0*/  LEA.HI.X.SX32 R195, R10, R30, 0x1, P1 ;  /* 0x0000001e0ac37211 */ /* 0x000fe400008f0eff */
[----:B------:R-:W-:Y:S02]  /*07c0*/  LEA R196, P4, R19, R174, 0x1 ;  /* 0x000000ae13c47211 */ /* 0x000fe400078808ff */
[----:B------:R-:W-:Y:S02]  /*07d0*/  LEA.HI.X.SX32 R201, R18, R30, 0x1, P2 ;  /* 0x0000001e12c97211 */ /* 0x000fe400010f0eff */
[----:B------:R-:W-:Y:S02]  /*07e0*/  LEA R10, R32, R12, 0x3 ;  /* 0x0000000c200a7211 */ /* 0x000fe400078e18ff */
[----:B------:R-:W-:Y:S02]  /*07f0*/  LEA R18, R34, R24, 0x1 ;  /* 0x0000001822127211 */ /* 0x000fe400078e08ff */
[----:B------:R-:W-:-:S02]  /*0800*/  LEA R172, P0, R22, R174, 0x1 ;  /* 0x000000ae16ac7211 */ /* 0x000fc400078008ff */
[-C--:B------:R-:W-:Y:S02]  /*0810*/  LEA R190, P1, R9, R174.reuse, 0x1 ;  /* 0x000000ae09be7211 */ /* 0x080fe400078208ff */
[----:B------:R-:W-:Y:S02]  /*0820*/  LEA R188, P5, R20, R174, 0x1 ;  /* 0x000000ae14bc7211 */ /* 0x000fe400078a08ff */
[----:B------:R-:W-:Y:S02]  /*0830*/  LEA.HI.X.SX32 R197, R19, R30, 0x1, P4 ;  /* 0x0000001e13c57211 */ /* 0x000fe400020f0eff */
[----:B------:R-:W-:Y:S02]  /*0840*/  LEA R17, R32, R10, 0x3 ;  /* 0x0000000a20117211 */ /* 0x000fe400078e18ff */
[----:B------:R-:W-:Y:S02]  /*0850*/  LEA R19, R34, R18, 0x1 ;  /* 0x0000001222137211 */ /* 0x000fe400078e08ff */
[----:B------:R-:W-:-:S02]  /*0860*/  LEA.HI.X.SX32 R173, R22, R30, 0x1, P0 ;  /* 0x0000001e16ad7211 */ /* 0x000fc400000f0eff */
[----:B------:R-:W-:Y:S02]  /*0870*/  LEA R192, P0, R11, R174, 0x1 ;  /* 0x000000ae0bc07211 */ /* 0x000fe400078008ff */
[----:B------:R-:W-:Y:S02]  /*0880*/  LEA.HI.X.SX32 R191, R9, R30, 0x1, P1 ;  /* 0x0000001e09bf7211 */ /* 0x000fe400008f0eff */
[----:B------:R-:W-:Y:S02]  /*0890*/  LEA R180, P6, R21, R174, 0x1 ;  /* 0x000000ae15b47211 */ /* 0x000fe400078c08ff */
[----:B------:R-:W-:Y:S02]  /*08a0*/  LEA.HI.X.SX32 R189, R20, R30, 0x1, P5 ;  /* 0x0000001e14bd7211 */ /* 0x000fe400028f0eff */
[----:B------:R-:W-:Y:S02]  /*08b0*/  LEA R9, R32, R17, 0x4 ;  /* 0x0000001120097211 */ /* 0x000fe400078e20ff */
[----:B------:R-:W-:-:S02]  /*08c0*/  LEA R20, R34, R19, 0x1 ;  /* 0x0000001322147211 */ /* 0x000fc400078e08ff */
[----:B------:R-:W-:Y:S02]  /*08d0*/  LEA.HI.X.SX32 R193, R11, R30, 0x1, P0 ;  /* 0x0000001e0bc17211 */ /* 0x000fe400000f0eff */
[----:B------:R-:W-:Y:S02]  /*08e0*/  LEA R184, P1, R10, R174, 0x1 ;  /* 0x000000ae0ab87211 */ /* 0x000fe400078208ff */
[----:B------:R-:W-:Y:S02]  /*08f0*/  LEA.HI.X.SX32 R181, R21, R30, 0x1, P6 ;  /* 0x0000001e15b57211 */ /* 0x000fe400030f0eff */
[----:B------:R-:W-:Y:S02]  /*0900*/  LEA R186, P0, R12, R174, 0x1 ;  /* 0x000000ae0cba7211 */ /* 0x000fe400078008ff */
[----:B------:R-:W-:Y:S02]  /*0910*/  LEA R11, R32, R9, 0x3 ;  /* 0x00000009200b7211 */ /* 0x000fe400078e18ff */
[----:B------:R-:W-:-:S02]  /*0920*/  LEA R21, R34, R20, 0x1 ;  /* 0x0000001422157211 */ /* 0x000fc400078e08ff */
[-C--:B------:R-:W-:Y:S02]  /*0930*/  LEA.HI.X.SX32 R185, R10, R30.reuse, 0x1, P1 ;  /* 0x0000001e0ab97211 */ /* 0x080fe400008f0eff */
[----:B------:R-:W-:Y:S02]  /*0940*/  LEA.HI.X.SX32 R187, R12, R30, 0x1, P0 ;  /* 0x0000001e0cbb7211 */ /* 0x000fe400000f0eff */
[----:B------:R-:W-:Y:S02]  /*0950*/  LEA R10, R32, R11, 0x3 ;  /* 0x0000000b200a7211 */ /* 0x000fe400078e18ff */
[-C--:B------:R-:W-:Y:S02]  /*0960*/  LEA R178, P1, R9, R174.reuse, 0x1 ;  /* 0x000000ae09b27211 */ /* 0x080fe400078208ff */
[----:B------:R-:W-:Y:S02]  /*0970*/  LEA R12, R34, R21, 0x1 ;  /* 0x00000015220c7211 */ /* 0x000fe400078e08ff */
[----:B------:R-:W-:-:S02]  /*0980*/  LEA R182, P0, R17, R174, 0x1 ;  /* 0x000000ae11b67211 */ /* 0x000fc400078008ff */
[-C--:B------:R-:W-:Y:S02]  /*0990*/  LEA R176, P2, R11, R174.reuse, 0x1 ;  /* 0x000000ae0bb07211 */ /* 0x080fe400078408ff */
[----:B------:R-:W-:Y:S02]  /*09a0*/  LEA R174, P3, R10, R174, 0x1 ;  /* 0x000000ae0aae7211 */ /* 0x000fe400078608ff */
[----:B------:R-:W-:Y:S02]  /*09b0*/  LEA.HI.X.SX32 R179, R9, R30, 0x1, P1 ;  /* 0x0000001e09b37211 */ /* 0x000fe400008f0eff */
[----:B------:R-:W-:Y:S02]  /*09c0*/  LEA R9, R34, R12, 0x1 ;  /* 0x0000000c22097211 */ /* 0x000fe400078e08ff */
[----:B------:R-:W-:Y:S02]  /*09d0*/  LEA.HI.X.SX32 R175, R10, R30, 0x1, P3 ;  /* 0x0000001e0aaf7211 */ /* 0x000fe400018f0eff */
[----:B------:R-:W-:-:S02]  /*09e0*/  LEA R10, R34, R9, 0x1 ;  /* 0x00000009220a7211 */ /* 0x000fc400078e08ff */
[----:B------:R-:W-:Y:S02]  /*09f0*/  LEA.HI.X.SX32 R177, R11, R30, 0x1, P2 ;  /* 0x0000001e0bb17211 */ /* 0x000fe400010f0eff */
[----:B------:R-:W-:Y:S02]  /*0a00*/  LEA R11, R34, R10, 0x1 ;  /* 0x0000000a220b7211 */ /* 0x000fe400078e08ff */
[----:B------:R-:W-:Y:S02]  /*0a10*/  LEA.HI.X.SX32 R183, R17, R30, 0x1, P0 ;  /* 0x0000001e11b77211 */ /* 0x000fe400000f0eff */
[-C--:B------:R-:W-:Y:S02]  /*0a20*/  LEA R166, P1, R24, R140.reuse, 0x1 ;  /* 0x0000008c18a67211 */ /* 0x080fe400078208ff */
[-C--:B------:R-:W-:Y:S02]  /*0a30*/  LEA R170, P0, R23, R140.reuse, 0x1 ;  /* 0x0000008c17aa7211 */ /* 0x080fe400078008ff */
[----:B------:R-:W-:-:S02]  /*0a40*/  LEA R164, P2, R18, R140, 0x1 ;  /* 0x0000008c12a47211 */ /* 0x000fc400078408ff */
[----:B------:R-:W-:Y:S02]  /*0a50*/  LEA R17, R34, R11, 0x1 ;  /* 0x0000000b22117211 */ /* 0x000fe400078e08ff */
[-C--:B------:R-:W-:Y:S02]  /*0a60*/  LEA.HI.X.SX32 R167, R24, R28.reuse, 0x1, P1 ;  /* 0x0000001c18a77211 */ /* 0x080fe400008f0eff */
[----:B------:R-:W-:Y:S02]  /*0a70*/  LEA.HI.X.SX32 R171, R23, R28, 0x1, P0 ;  /* 0x0000001c17ab7211 */ /* 0x000fe400000f0eff */
[----:B------:R-:W-:Y:S02]  /*0a80*/  LEA R152, P1, R20, R140, 0x1 ;  /* 0x0000008c14987211 */ /* 0x000fe400078208ff */
[----:B------:R-:W-:Y:S02]  /*0a90*/  LEA.HI.X.SX32 R165, R18, R28, 0x1, P2 ;  /* 0x0000001c12a57211 */ /* 0x000fe400010f0eff */
[----:B------:R-:W-:-:S02]  /*0aa0*/  LEA R154, P0, R19, R140, 0x1 ;  /* 0x0000008c139a7211 */ /* 0x000fc400078008ff */
[----:B------:R-:W-:Y:S02]  /*0ab0*/  LEA R18, R34, R17, 0x1 ;  /* 0x0000001122127211 */ /* 0x000fe400078e08ff */
[----:B------:R-:W-:Y:S02]  /*0ac0*/  LEA R150, P2, R21, R140, 0x1 ;  /* 0x0000008c15967211 */ /* 0x000fe400078408ff */
[-C--:B------:R-:W-:Y:S02]  /*0ad0*/  LEA.HI.X.SX32 R153, R20, R28.reuse, 0x1, P1 ;  /* 0x0000001c14997211 */ /* 0x080fe400008f0eff */
[----:B------:R-:W-:Y:S02]  /*0ae0*/  LEA.HI.X.SX32 R155, R19, R28, 0x1, P0 ;  /* 0x0000001c139b7211 */ /* 0x000fe400000f0eff */
[----:B------:R-:W-:Y:S02]  /*0af0*/  LEA R146, P1, R9, R140, 0x1 ;  /* 0x0000008c09927211 */ /* 0x000fe400078208ff */
[----:B------:R-:W-:-:S02]  /*0b00*/  LEA R19, R34, R18, 0x1 ;  /* 0x0000001222137211 */ /* 0x000fc400078e08ff */
[----:B------:R-:W-:Y:S02]  /*0b10*/  LEA.HI.X.SX32 R151, R21, R28, 0x1, P2 ;  /* 0x0000001c15977211 */ /* 0x000fe400010f0eff */
[----:B------:R-:W-:Y:S02]  /*0b20*/  LEA R144, P2, R10, R140, 0x1 ;  /* 0x0000008c0a907211 */ /* 0x000fe400078408ff */
[----:B------:R-:W-:Y:S02]  /*0b30*/  LEA.HI.X.SX32 R147, R9, R28, 0x1, P1 ;  /* 0x0000001c09937211 */ /* 0x000fe400008f0eff */
[----:B------:R-:W-:Y:S02]  /*0b40*/  LEA R9, R34, R19, 0x1 ;  /* 0x0000001322097211 */ /* 0x000fe400078e08ff */
[----:B------:R-:W-:Y:S02]  /*0b50*/  LEA R148, P0, R12, R140, 0x1 ;  /* 0x0000008c0c947211 */ /* 0x000fe400078008ff */
[----:B------:R-:W-:-:S02]  /*0b60*/  LEA.HI.X.SX32 R145, R10, R28, 0x1, P2 ;  /* 0x0000001c0a917211 */ /* 0x000fc400010f0eff */
[----:B------:R-:W-:Y:S02]  /*0b70*/  LEA R40, P2, R18, R140, 0x1 ;  /* 0x0000008c12287211 */ /* 0x000fe400078408ff */
[----:B------:R-:W-:Y:S02]  /*0b80*/  LEA R10, R34, R9, 0x1 ;  /* 0x00000009220a7211 */ /* 0x000fe400078e08ff */
[----:B------:R-:W-:Y:S02]  /*0b90*/  LEA.HI.X.SX32 R149, R12, R28, 0x1, P0 ;  /* 0x0000001c0c957211 */ /* 0x000fe400000f0eff */
[----:B------:R-:W-:Y:S02]  /*0ba0*/  LEA R142, P0, R11, R140, 0x1 ;  /* 0x0000008c0b8e7211 */ /* 0x000fe400078008ff */
[----:B------:R-:W-:Y:S02]  /*0bb0*/  LEA.HI.X.SX32 R41, R18, R28, 0x1, P2 ;  /* 0x0000001c12297211 */ /* 0x000fe400010f0eff */
[----:B------:R-:W-:-:S02]  /*0bc0*/  LEA R138, P2, R10, R140, 0x1 ;  /* 0x0000008c0a8a7211 */ /* 0x000fc400078408ff */
[----:B------:R-:W-:Y:S02]  /*0bd0*/  LEA R38, P1, R17, R140, 0x1 ;  /* 0x0000008c11267211 */ /* 0x000fe400078208ff */
[----:B------:R-:W-:Y:S02]  /*0be0*/  LEA.HI.X.SX32 R143, R11, R28, 0x1, P0 ;  /* 0x0000001c0b8f7211 */ /* 0x000fe400000f0eff */
[----:B------:R-:W-:Y:S02]  /*0bf0*/  LEA R11, R34, R10, 0x1 ;  /* 0x0000000a220b7211 */ /* 0x000fe400078e08ff */
[----:B------:R-:W-:Y:S01]  /*0c00*/  LEA.HI.X.SX32 R139, R10, R28, 0x1, P2 ;  /* 0x0000001c0a8b7211 */ /* 0x000fe200010f0eff */
[----:B------:R-:W-:Y:S01]  /*0c10*/  IMAD R10, R25, 0x110, RZ ;  /* 0x00000110190a7824 */ /* 0x000fe200078e02ff */
[----:B------:R-:W-:Y:S02]  /*0c20*/  LEA R42, P0, R19, R140, 0x1 ;  /* 0x0000008c132a7211 */ /* 0x000fe400078008ff */
[----:B------:R-:W-:-:S02]  /*0c30*/  LEA.HI.X.SX32 R39, R17, R28, 0x1, P1 ;  /* 0x0000001c11277211 */ /* 0x000fc400008f0eff */
[-C--:B------:R-:W-:Y:S02]  /*0c40*/  LEA R136, P1, R9, R140.reuse, 0x1 ;  /* 0x0000008c09887211 */ /* 0x080fe400078208ff */
[----:B------:R-:W-:Y:S02]  /*0c50*/  LEA R140, P3, R11, R140, 0x1 ;  /* 0x0000008c0b8c7211 */ /* 0x000fe400078608ff */
[-C--:B------:R-:W-:Y:S02]  /*0c60*/  LEA.HI.X.SX32 R43, R19, R28.reuse, 0x1, P0 ;  /* 0x0000001c132b7211 */ /* 0x080fe400000f0eff */
[----:B------:R-:W-:Y:S02]  /*0c70*/  LOP3.LUT R19, R10, 0x30, R7, 0x78, !PT ;  /* 0x000000300a137812 */ /* 0x000fe400078e7807 */
[-C--:B------:R-:W-:Y:S02]  /*0c80*/  LEA.HI.X.SX32 R137, R9, R28.reuse, 0x1, P1 ;  /* 0x0000001c09897211 */ /* 0x080fe400008f0eff */
[----:B------:R-:W-:-:S02]  /*0c90*/  LEA.HI.X.SX32 R141, R11, R28, 0x1, P3 ;  /* 0x0000001c0b8d7211 */ /* 0x000fc400018f0eff */
[----:B------:R-:W-:Y:S02]  /*0ca0*/  MOV R12, 0x3f800000 ;  /* 0x3f800000000c7802 */ /* 0x000fe40000000f00 */
[----:B------:R-:W-:Y:S02]  /*0cb0*/  MOV R168, 0xff800000 ;  /* 0xff80000000a87802 */ /* 0x000fe40000000f00 */
[----:B------:R-:W-:Y:S02]  /*0cc0*/  MOV R18, RZ ;  /* 0x000000ff00127202 */ /* 0x000fe40000000f00 */
[----:B------:R-:W-:Y:S02]  /*0cd0*/  MOV R9, RZ ;  /* 0x000000ff00097202 */ /* 0x000fe40000000f00 */
[----:B------:R-:W-:Y:S02]  /*0ce0*/  MOV R169, 0xff800000 ;  /* 0xff80000000a97802 */ /* 0x000fe40000000f00 */
[----:B------:R-:W-:-:S02]  /*0cf0*/  MOV R24, 0x3f800000 ;  /* 0x3f80000000187802 */ /* 0x000fc40000000f00 */
[----:B------:R-:W-:Y:S02]  /*0d00*/  MOV R11, RZ ;  /* 0x000000ff000b7202 */ /* 0x000fe40000000f00 */
[----:B------:R-:W-:Y:S02]  /*0d10*/  LOP3.LUT R20, R26, 0x30, R7, 0x78, !PT ;  /* 0x000000301a147812 */ /* 0x000fe400078e7807 */
[C---:B------:R-:W-:Y:S02]  /*0d20*/  LOP3.LUT R21, R15.reuse, 0x20, RZ, 0x3c, !PT ;  /* 0x000000200f157812 */ /* 0x040fe400078e3cff */
[C---:B------:R-:W-:Y:S02]  /*0d30*/  LOP3.LUT R22, R15.reuse, 0x40, RZ, 0x3c, !PT ;  /* 0x000000400f167812 */ /* 0x040fe400078e3cff */
[----:B------:R-:W-:Y:S02]  /*0d40*/  LOP3.LUT R23, R15, 0x60, RZ, 0x3c, !PT ;  /* 0x000000600f177812 */ /* 0x000fe400078e3cff */
[----:B------:R-:W-:-:S02]  /*0d50*/  LOP3.LUT R10, R19, 0x40, RZ, 0x3c, !PT ;  /* 0x00000040130a7812 */ /* 0x000fc400078e3cff */
.L_x_2:
[----:B------:R-:W-:-:S04]  /*0d60*/  IMAD.WIDE R26, R18, 0x2, R202 ;  /* 0x00000002121a7825 */ /* 0x000fc800078e02ca */
[C---:B------:R-:W-:Y:S01]  /*0d70*/  IMAD.WIDE R28, R18.reuse, 0x2, R200 ;  /* 0x00000002121c7825 */ /* 0x040fe200078e02c8 */
[----:B------:R0:W2:Y:S03]  /*0d80*/  LDG.E.U16 R17, [R26.64] ;  /* 0x000000041a117981 */ /* 0x0000a6000c1e1500 */
[C---:B------:R-:W-:Y:S01]  /*0d90*/  IMAD.WIDE R30, R18.reuse, 0x2, R198 ;  /* 0x00000002121e7825 */ /* 0x040fe200078e02c6 */
[----:B------:R1:W3:Y:S03]  /*0da0*/  LDG.E.U16 R25, [R28.64] ;  /* 0x000000041c197981 */ /* 0x0002e6000c1e1500 */
[C---:B------:R-:W-:Y:S01]  /*0db0*/  IMAD.WIDE R32, R18.reuse, 0x2, R196 ;  /* 0x0000000212207825 */ /* 0x040fe200078e02c4 */
[----:B------:R4:W5:Y:S03]  /*0dc0*/  LDG.E.U16 R53, [R30.64] ;  /* 0x000000041e357981 */ /* 0x000966000c1e1500 */
[C---:B------:R-:W-:Y:S01]  /*0dd0*/  IMAD.WIDE R34, R18.reuse, 0x2, R194 ;  /* 0x0000000212227825 */ /* 0x040fe200078e02c2 */
[----:B------:R1:W5:Y:S03]  /*0de0*/  LDG.E.U16 R55, [R32.64] ;  /* 0x0000000420377981 */ /* 0x000366000c1e1500 */
[C---:B------:R-:W-:Y:S01]  /*0df0*/  IMAD.WIDE R36, R18.reuse, 0x2, R192 ;  /* 0x0000000212247825 */ /* 0x040fe200078e02c0 */
[----:B------:R1:W5:Y:S03]  /*0e00*/  LDG.E.U16 R57, [R34.64] ;  /* 0x0000000422397981 */ /* 0x000366000c1e1500 */
[C---:B0-----:R-:W-:Y:S01]  /*0e10*/  IMAD.WIDE R26, R18.reuse, 0x2, R190 ;  /* 0x00000002121a7825 */ /* 0x041fe200078e02be */
[----:B------:R0:W5:Y:S03]  /*0e20*/  LDG.E.U16 R59, [R36.64] ;  /* 0x00000004243b7981 */ /* 0x000166000c1e1500 */
[----:B------:R-:W-:-:S02]  /*0e30*/  IMAD.WIDE R44, R18, 0x2, R188 ;  /* 0x00000002122c7825 */ /* 0x000fc400078e02bc */
[----:B------:R-:W5:Y:S02]  /*0e40*/  LDG.E.U16 R27, [R26.64] ;  /* 0x000000041a1b7981 */ /* 0x000f64000c1e1500 */
[C---:B------:R-:W-:Y:S02]  /*0e50*/  IMAD.WIDE R46, R18.reuse, 0x2, R186 ;  /* 0x00000002122e7825 */ /* 0x040fe400078e02ba */
[----:B------:R-:W5:Y:S02]  /*0e60*/  LDG.E.U16 R45, [R44.64] ;  /* 0x000000042c2d7981 */ /* 0x000f64000c1e1500 */
[C---:B-1----:R-:W-:Y:S02]  /*0e70*/  IMAD.WIDE R28, R18.reuse, 0x2, R180 ;  /* 0x00000002121c7825 */ /* 0x042fe400078e02b4 */
[----:B------:R-:W5:Y:S02]  /*0e80*/  LDG.E.U16 R47, [R46.64] ;  /* 0x000000042e2f7981 */ /* 0x000f64000c1e1500 */
[----:B----4-:R-:W-:-:S02]  /*0e90*/  IMAD.WIDE R30, R18, 0x2, R178 ;  /* 0x00000002121e7825 */ /* 0x010fc400078e02b2 */
[----:B------:R-:W4:Y:S02]  /*0ea0*/  LDG.E.U16 R29, [R28.64] ;  /* 0x000000041c1d7981 */ /* 0x000f24000c1e1500 */
[C---:B------:R-:W-:Y:S02]  /*0eb0*/  IMAD.WIDE R32, R18.reuse, 0x2, R176 ;  /* 0x0000000212207825 */ /* 0x040fe400078e02b0 */
[----:B------:R-:W4:Y:S02]  /*0ec0*/  LDG.E.U16 R31, [R30.64] ;  /* 0x000000041e1f7981 */ /* 0x000f24000c1e1500 */
[C---:B------:R-:W-:Y:S02]  /*0ed0*/  IMAD.WIDE R34, R18.reuse, 0x2, R174 ;  /* 0x0000000212227825 */ /* 0x040fe400078e02ae */
[----:B------:R-:W4:Y:S02]  /*0ee0*/  LDG.E.U16 R33, [R32.64] ;  /* 0x0000000420217981 */ /* 0x000f24000c1e1500 */
[----:B0-----:R-:W-:-:S02]  /*0ef0*/  IMAD.WIDE R36, R18, 0x2, R172 ;  /* 0x0000000212247825 */ /* 0x001fc400078e02ac */
[----:B------:R-:W4:Y:S02]  /*0f00*/  LDG.E.U16 R35, [R34.64] ;  /* 0x0000000422237981 */ /* 0x000f24000c1e1500 */
[C---:B------:R-:W-:Y:S02]  /*0f10*/  IMAD.WIDE R48, R18.reuse, 0x2, R184 ;  /* 0x0000000212307825 */ /* 0x040fe400078e02b8 */
[----:B------:R-:W4:Y:S02]  /*0f20*/  LDG.E.U16 R37, [R36.64] ;  /* 0x0000000424257981 */ /* 0x000f24000c1e1500 */
[----:B------:R-:W-:Y:S02]  /*0f30*/  IMAD.WIDE R50, R18, 0x2, R182 ;  /* 0x0000000212327825 */ /* 0x000fe400078e02b6 */
[----:B------:R-:W4:Y:S04]  /*0f40*/  LDG.E.U16 R61, [R48.64] ;  /* 0x00000004303d7981 */ /* 0x000f28000c1e1500 */
[----:B------:R-:W4:Y:S04]  /*0f50*/  LDG.E.U16 R63, [R50.64] ;  /* 0x00000004323f7981 */ /* 0x000f28000c1e1500 */
[----:B------:R-:W-:Y:S01]  /*0f60*/  BAR.SYNC.DEFER_BLOCKING 0x0 ;  /* 0x0000000000007b1d */ /* 0x000fe20000010000 */
[----:B------:R-:W-:-:S04]  /*0f70*/  IMAD.WIDE R210, R9, 0x2, R42 ;  /* 0x0000000209d27825 */ /* 0x000fc800078e022a */
[----:B------:R-:W-:-:S04]  /*0f80*/  IMAD.WIDE R208, R9, 0x2, R142 ;  /* 0x0000000209d07825 */ /* 0x000fc800078e028e */
[----:B------:R-:W-:-:S04]  /*0f90*/  IMAD.WIDE R212, R9, 0x2, R136 ;  /* 0x0000000209d47825 */ /* 0x000fc800078e0288 */
[----:B------:R-:W-:-:S04]  /*0fa0*/  IMAD.WIDE R214, R9, 0x2, R146 ;  /* 0x0000000209d67825 */ /* 0x000fc800078e0292 */
[----:B------:R-:W-:-:S04]  /*0fb0*/  IMAD.WIDE R216, R9, 0x2, R40 ;  /* 0x0000000209d87825 */ /* 0x000fc800078e0228 */
[----:B------:R-:W-:Y:S01]  /*0fc0*/  IMAD.WIDE R218, R9, 0x2, R140 ;  /* 0x0000000209da7825 */ /* 0x000fe200078e028c */
[----:B--2---:R-:W-:Y:S04]  /*0fd0*/  STS.U16 [R8], R17 ;  /* 0x0000001108007388 */ /* 0x004fe80000000400 */
[----:B---3--:R-:W-:Y:S04]  /*0fe0*/  STS.U16 [R8+0x200], R25 ;  /* 0x0002001908007388 */ /* 0x008fe80000000400 */
[----:B-----5:R-:W-:Y:S04]  /*0ff0*/  STS.U16 [R8+0x400], R53 ;  /* 0x0004003508007388 */ /* 0x020fe80000000400 */
[----:B------:R-:W-:Y:S04]  /*1000*/  STS.U16 [R8+0x600], R55 ;  /* 0x0006003708007388 */ /* 0x000fe80000000400 */
[----:B------:R-:W-:Y:S04]  /*1010*/  STS.U16 [R8+0x800], R57 ;  /* 0x0008003908007388 */ /* 0x000fe80000000400 */
[----:B------:R-:W-:Y:S04]  /*1020*/  STS.U16 [R8+0xa00], R59 ;  /* 0x000a003b08007388 */ /* 0x000fe80000000400 */
[----:B------:R-:W-:Y:S04]  /*1030*/  STS.U16 [R8+0xc00], R27 ;  /* 0x000c001b08007388 */ /* 0x000fe80000000400 */
[----:B------:R-:W-:Y:S04]  /*1040*/  STS.U16 [R8+0xe00], R45 ;  /* 0x000e002d08007388 */ /* 0x000fe80000000400 */
[----:B------:R-:W-:Y:S04]  /*1050*/  STS.U16 [R8+0x1000], R47 ;  /* 0x0010002f08007388 */ /* 0x000fe80000000400 */
[----:B----4-:R-:W-:Y:S04]  /*1060*/  STS.U16 [R8+0x1600], R29 ;  /* 0x0016001d08007388 */ /* 0x010fe80000000400 */
[----:B------:R-:W-:Y:S04]  /*1070*/  STS.U16 [R8+0x1800], R31 ;  /* 0x0018001f08007388 */ /* 0x000fe80000000400 */
[----:B------:R-:W-:Y:S04]  /*1080*/  STS.U16 [R8+0x1a00], R33 ;  /* 0x001a002108007388 */ /* 0x000fe80000000400 */
[----:B------:R-:W-:Y:S04]  /*1090*/  STS.U16 [R8+0x1c00], R35 ;  /* 0x001c002308007388 */ /* 0x000fe80000000400 */
[----:B------:R-:W-:Y:S04]  /*10a0*/  STS.U16 [R8+0x1e00], R37 ;  /* 0x001e002508007388 */ /* 0x000fe80000000400 */
[----:B------:R-:W-:Y:S04]  /*10b0*/  STS.U16 [R8+0x1200], R61 ;  /* 0x0012003d08007388 */ /* 0x000fe80000000400 */
[----:B------:R-:W-:Y:S04]  /*10c0*/  STS.U16 [R8+0x1400], R63 ;  /* 0x0014003f08007388 */ /* 0x000fe80000000400 */
[----:B------:R-:W-:Y:S06]  /*10d0*/  BAR.SYNC.DEFER_BLOCKING 0x0 ;  /* 0x0000000000007b1d */ /* 0x000fec0000010000 */
[----:B------:R-:W-:Y:S04]  /*10e0*/  LDSM.16.MT88.4 R48, [R16+0x2000] ;  /* 0x002000001030783b */ /* 0x000fe80000004200 */
[----:B------:R-:W0:Y:S04]  /*10f0*/  LDSM.16.M88.4 R116, [R20] ;  /* 0x000000001474783b */ /* 0x000e280000000200 */
[----:B------:R-:W1:Y:S04]  /*1100*/  LDSM.16.M88.4 R112, [R20+0x200] ;  /* 0x000200001470783b */ /* 0x000e680000000200 */
[----:B------:R-:W2:Y:S04]  /*1110*/  LDSM.16.M88.4 R72, [R20+0x400] ;  /* 0x000400001448783b */ /* 0x000ea80000000200 */
[----:B------:R-:W3:Y:S04]  /*1120*/  LDSM.16.M88.4 R60, [R20+0x600] ;  /* 0x00060000143c783b */ /* 0x000ee80000000200 */
[----:B------:R-:W4:Y:S04]  /*1130*/  LDSM.16.MT88.4 R28, [R16+0x2400] ;  /* 0x00240000101c783b */ /* 0x000f280000004200 */
[----:B------:R-:W4:Y:S04]  /*1140*/  LDSM.16.M88.4 R64, [R20+0x800] ;  /* 0x000800001440783b */ /* 0x000f280000000200 */
[----:B------:R-:W3:Y:S04]  /*1150*/  LDSM.16.M88.4 R52, [R20+0xa00] ;  /* 0x000a00001434783b */ /* 0x000ee80000000200 */
[----:B------:R-:W4:Y:S04]  /*1160*/  LDSM.16.M88.4 R96, [R20+0xc00] ;  /* 0x000c00001460783b */ /* 0x000f280000000200 */
[----:B------:R-:W4:Y:S04]  /*1170*/  LDSM.16.M88.4 R92, [R20+0xe00] ;  /* 0x000e0000145c783b */ /* 0x000f280000000200 */
[----:B------:R-:W4:Y:S01]  /*1180*/  LDSM.16.M88.4 R32, [R20+0x1200] ;  /* 0x001200001420783b */ /* 0x000f220000000200 */
[C---:B0-----:R-:W-:Y:S03]  /*1190*/  HMMA.16816.F32.BF16 R88, R48.reuse, R116, RZ ;  /* 0x000000743058723c */ /* 0x041fe600000418ff */
[----:B------:R-:W0:Y:S04]  /*11a0*/  LDSM.16.M88.4 R44, [R20+0x1000] ;  /* 0x00100000142c783b */ /* 0x000e280000000200 */
[----:B------:R-:W-:Y:S01]  /*11b0*/  LDSM.16.M88.4 R120, [R20+0x1c00] ;  /* 0x001c00001478783b */ /* 0x000fe20000000200 */
[C---:B-1----:R-:W-:Y:S03]  /*11c0*/  HMMA.16816.F32.BF16 R76, R48.reuse, R112, RZ ;  /* 0x00000070304c723c */ /* 0x042fe600000418ff */
[----:B------:R-:W-:Y:S04]  /*11d0*/  LDSM.16.M88.4 R128, [R20+0x1800] ;  /* 0x001800001480783b */ /* 0x000fe80000000200 */
[----:B------:R-:W5:Y:S01]  /*11e0*/  LDG.E.U16 R210, [R210.64] ;  /* 0x00000004d2d27981 */ /* 0x000f62000c1e1500 */
[C---:B--2---:R-:W-:Y:S03]  /*11f0*/  HMMA.16816.F32.BF16 R84, R48.reuse, R72, RZ ;  /* 0x000000483054723c */ /* 0x044fe600000418ff */
[----:B------:R-:W2:Y:S04]  /*1200*/  LDG.E.U16 R208, [R208.64] ;  /* 0x00000004d0d07981 */ /* 0x000ea8000c1e1500 */
[----:B------:R-:W2:Y:S01]  /*1210*/  LDG.E.U16 R212, [R212.64] ;  /* 0x00000004d4d47981 */ /* 0x000ea2000c1e1500 */
[----:B---3--:R-:W-:Y:S03]  /*1220*/  HMMA.16816.F32.BF16 R68, R48, R60, RZ ;  /* 0x0000003c3044723c */ /* 0x008fe600000418ff */
[----:B------:R-:W3:Y:S04]  /*1230*/  LDG.E.U16 R214, [R214.64] ;  /* 0x00000004d6d67981 */ /* 0x000ee8000c1e1500 */
[----:B------:R-:W2:Y:S01]  /*1240*/  LDG.E.U16 R216, [R216.64] ;  /* 0x00000004d8d87981 */ /* 0x000ea2000c1e1500 */
[----:B----4-:R-:W-:Y:S03]  /*1250*/  HMMA.16816.F32.BF16 R116, R28, R118, R88 ;  /* 0x000000761c74723c */ /* 0x010fe60000041858 */
[----:B------:R-:W4:Y:S05]  /*1260*/  LDG.E.U16 R218, [R218.64] ;  /* 0x00000004dada7981 */ /* 0x000f2a000c1e1500 */
[----:B------:R-:W-:Y:S08]  /*1270*/  HMMA.16816.F32.BF16 R56, R48, R64, RZ ;  /* 0x000000403038723c */ /* 0x000ff000000418ff */
[----:B------:R-:W-:Y:S01]  /*1280*/  HMMA.16816.F32.BF16 R112, R28, R114, R76 ;  /* 0x000000721c70723c */ /* 0x000fe2000004184c */
[----:B------:R-:W-:Y:S07]  /*1290*/  LDSM.16.M88.4 R76, [R20+0x1600] ;  /* 0x00160000144c783b */ /* 0x000fee0000000200 */
[----:B------:R-:W-:Y:S08]  /*12a0*/  HMMA.16816.F32.BF16 R80, R48, R52, RZ ;  /* 0x000000343050723c */ /* 0x000ff000000418ff */
[----:B------:R-:W-:Y:S01]  /*12b0*/  HMMA.16816.F32.BF16 R84, R28, R74, R84 ;  /* 0x0000004a1c54723c */ /* 0x000fe20000041854 */
[----:B------:R-:W1:Y:S01]  /*12c0*/  LDSM.16.M88.4 R72, [R20+0x1400] ;  /* 0x001400001448783b */ /* 0x000e620000000200 */
[----:B------:R-:W-:-:S06]  /*12d0*/  FMUL R17, R116, c[0x0][0x188] ;  /* 0x0000620074117a20 */ /* 0x000fcc0000400000 */
[----:B------:R-:W-:Y:S01]  /*12e0*/  HMMA.16816.F32.BF16 R60, R28, R62, R68 ;  /* 0x0000003e1c3c723c */ /* 0x000fe20000041844 */
[----:B------:R-:W-:-:S07]  /*12f0*/  FMUL R26, R117, c[0x0][0x188] ;  /* 0x00006200751a7a20 */ /* 0x000fce0000400000 */
[----:B------:R-:W-:Y:S01]  /*1300*/  HMMA.16816.F32.BF16 R68, R48, R96, RZ ;  /* 0x000000603044723c */ /* 0x000fe200000418ff */
[----:B------:R-:W-:Y:S01]  /*1310*/  FMUL R25, R112, c[0x0][0x188] ;  /* 0x0000620070197a20 */ /* 0x000fe20000400000 */
[----:B------:R-:W-:-:S06]  /*1320*/  FMNMX R26, R17, R26, !PT ;  /* 0x0000001a111a7209 */ /* 0x000fcc0007800000 */
[----:B------:R-:W-:Y:S01]  /*1330*/  HMMA.16816.F32.BF16 R56, R28, R66, R56 ;  /* 0x000000421c38723c */ /* 0x000fe20000041838 */
[----:B------:R-:W-:Y:S01]  /*1340*/  FMUL R17, R113, c[0x0][0x188] ;  /* 0x0000620071117a20 */ /* 0x000fe20000400000 */
[----:B------:R-:W-:-:S06]  /*1350*/  FMNMX R26, R25, R26, !PT ;  /* 0x0000001a191a7209 */ /* 0x000fcc0007800000 */
[----:B------:R-:W-:Y:S01]  /*1360*/  HMMA.16816.F32.BF16 R64, R48, R92, RZ ;  /* 0x0000005c3040723c */ /* 0x000fe200000418ff */
[----:B------:R-:W-:-:S07]  /*1370*/  FMUL R25, R84, c[0x0][0x188] ;  /* 0x0000620054197a20 */ /* 0x000fce0000400000 */
[----:B------:R-:W-:Y:S01]  /*1380*/  HMMA.16816.F32.BF16 R80, R28, R54, R80 ;  /* 0x000000361c50723c */ /* 0x000fe20000041850 */
[----:B------:R-:W-:-:S07]  /*1390*/  FMNMX R26, R17, R26, !PT ;  /* 0x0000001a111a7209 */ /* 0x000fce0007800000 */
[----:B------:R-:W-:Y:S01]  /*13a0*/  HMMA.16816.F32.BF16 R52, R48, R32, RZ ;  /* 0x000000203034723c */ /* 0x000fe200000418ff */
[----:B------:R-:W-:Y:S01]  /*13b0*/  FMUL R17, R85, c[0x0][0x188] ;  /* 0x0000620055117a20 */ /* 0x000fe20000400000 */
[----:B------:R-:W-:-:S06]  /*13c0*/  FMNMX R26, R25, R26, !PT ;  /* 0x0000001a191a7209 */ /* 0x000fcc0007800000 */
[----:B0-----:R-:W-:Y:S01]  /*13d0*/  HMMA.16816.F32.BF16 R88, R48, R44, RZ ;  /* 0x0000002c3058723c */ /* 0x001fe200000418ff */
[----:B------:R-:W-:Y:S01]  /*13e0*/  FMUL R25, R60, c[0x0][0x188] ;  /* 0x000062003c197a20 */ /* 0x000fe20000400000 */
[----:B------:R-:W-:Y:S01]  /*13f0*/  FMNMX R26, R17, R26, !PT ;  /* 0x0000001a111a7209 */ /* 0x000fe20007800000 */
[----:B------:R-:W-:-:S05]  /*1400*/  FMUL R17, R61, c[0x0][0x188] ;  /* 0x000062003d117a20 */ /* 0x000fca0000400000 */
[----:B------:R-:W-:Y:S01]  /*1410*/  HMMA.16816.F32.BF16 R96, R28, R98, R68 ;  /* 0x000000621c60723c */ /* 0x000fe20000041844 */
[----:B------:R-:W-:Y:S01]  /*1420*/  FMNMX R26, R25, R26, !PT ;  /* 0x0000001a191a7209 */ /* 0x000fe20007800000 */
[----:B------:R-:W-:-:S03]  /*1430*/  FMUL R25, R56, c[0x0][0x188] ;  /* 0x0000620038197a20 */ /* 0x000fc60000400000 */
[----:B------:R-:W-:-:S03]  /*1440*/  FMNMX R26, R17, R26, !PT ;  /* 0x0000001a111a7209 */ /* 0x000fc60007800000 */
[----:B------:R-:W-:Y:S01]  /*1450*/  HMMA.16816.F32.BF16 R92, R28, R94, R64 ;  /* 0x0000005e1c5c723c */ /* 0x000fe20000041840 */
[----:B------:R-:W0:Y:S01]  /*1460*/  LDSM.16.M88.4 R64, [R20+0x1a00] ;  /* 0x001a00001440783b */ /* 0x000e220000000200 */
[----:B------:R-:W-:Y:S01]  /*1470*/  FMUL R17, R57, c[0x0][0x188] ;  /* 0x0000620039117a20 */ /* 0x000fe20000400000 */
[----:B------:R-:W-:-:S05]  /*1480*/  FMNMX R26, R25, R26, !PT ;  /* 0x0000001a191a7209 */ /* 0x000fca0007800000 */
[----:B-1----:R-:W-:Y:S01]  /*1490*/  HMMA.16816.F32.BF16 R160, R48, R72, RZ ;  /* 0x0000004830a0723c */ /* 0x002fe200000418ff */
[----:B------:R-:W-:-:S07]  /*14a0*/  FMUL R25, R80, c[0x0][0x188] ;  /* 0x0000620050197a20 */ /* 0x000fce0000400000 */
[----:B------:R-:W-:Y:S01]  /*14b0*/  HMMA.16816.F32.BF16 R52, R28, R34, R52 ;  /* 0x000000221c34723c */ /* 0x000fe20000041834 */
[----:B------:R-:W1:Y:S01]  /*14c0*/  LDSM.16.M88.4 R32, [R20+0x1e00] ;  /* 0x001e00001420783b */ /* 0x000e620000000200 */
[----:B------:R-:W-:Y:S01]  /*14d0*/  FMNMX R26, R17, R26, !PT ;  /* 0x0000001a111a7209 */ /* 0x000fe20007800000 */
[----:B------:R-:W-:-:S05]  /*14e0*/  FMUL R17, R81, c[0x0][0x188] ;  /* 0x0000620051117a20 */ /* 0x000fca0000400000 */
[----:B------:R-:W-:Y:S01]  /*14f0*/  HMMA.16816.F32.BF16 R88, R28, R46, R88 ;  /* 0x0000002e1c58723c */ /* 0x000fe20000041858 */
[----:B------:R-:W-:-:S07]  /*1500*/  FMNMX R26, R25, R26, !PT ;  /* 0x0000001a191a7209 */ /* 0x000fce0007800000 */
[----:B------:R-:W-:Y:S01]  /*1510*/  HMMA.16816.F32.BF16 R156, R48, R76, RZ ;  /* 0x0000004c309c723c */ /* 0x000fe200000418ff */
[----:B------:R-:W-:Y:S01]  /*1520*/  FMUL R25, R96, c[0x0][0x188] ;  /* 0x0000620060197a20 */ /* 0x000fe20000400000 */
[----:B------:R-:W-:Y:S01]  /*1530*/  FMNMX R26, R17, R26, !PT ;  /* 0x0000001a111a7209 */ /* 0x000fe20007800000 */
[----:B------:R-:W-:-:S03]  /*1540*/  FMUL R17, R97, c[0x0][0x188] ;  /* 0x0000620061117a20 */ /* 0x000fc60000400000 */
[----:B------:R-:W-:Y:S01]  /*1550*/  FMNMX R26, R25, R26, !PT ;  /* 0x0000001a191a7209 */ /* 0x000fe20007800000 */
[----:B------:R-:W-:Y:S01]  /*1560*/  FMUL R25, R92, c[0x0][0x188] ;  /* 0x000062005c197a20 */ /* 0x000fe20000400000 */
[----:B------:R-:W-:Y:S02]  /*1570*/  HMMA.16816.F32.BF16 R72, R28, R74, R160 ;  /* 0x0000004a1c48723c */ /* 0x000fe400000418a0 */
[----:B------:R-:W-:Y:S01]  /*1580*/  FMNMX R26, R17, R26, !PT ;  /* 0x0000001a111a7209 */ /* 0x000fe20007800000 */
[----:B------:R-:W-:-:S03]  /*1590*/  FMUL R17, R93, c[0x0][0x188] ;  /* 0x000062005d117a20 */ /* 0x000fc60000400000 */
[----:B------:R-:W-:Y:S02]  /*15a0*/  FMNMX R26, R25, R26, !PT ;  /* 0x0000001a191a7209 */ /* 0x000fe40007800000 */
[----:B------:R-:W-:Y:S02]  /*15b0*/  FMUL R25, R88, c[0x0][0x188] ;  /* 0x0000620058197a20 */ /* 0x000fe40000400000 */
[----:B------:R-:W-:Y:S01]  /*15c0*/  FMNMX R26, R17, R26, !PT ;  /* 0x0000001a111a7209 */ /* 0x000fe20007800000 */
[----:B------:R-:W-:Y:S01]  /*15d0*/  HMMA.16816.F32.BF16 R44, R48, R120, RZ ;  /* 0x00000078302c723c */ /* 0x000fe200000418ff */
[----:B------:R-:W-:Y:S02]  /*15e0*/  FMUL R17, R89, c[0x0][0x188] ;  /* 0x0000620059117a20 */ /* 0x000fe40000400000 */
[----:B------:R-:W-:-:S05]  /*15f0*/  FMNMX R26, R25, R26, !PT ;  /* 0x0000001a191a7209 */ /* 0x000fca0007800000 */
[----:B------:R-:W-:Y:S01]  /*1600*/  HMMA.16816.F32.BF16 R76, R28, R78, R156 ;  /* 0x0000004e1c4c723c */ /* 0x000fe2000004189c */
[----:B------:R-:W-:Y:S01]  /*1610*/  FMUL R25, R52, c[0x0][0x188] ;  /* 0x0000620034197a20 */ /* 0x000fe20000400000 */
[----:B------:R-:W-:Y:S01]  /*1620*/  FMNMX R26, R17, R26, !PT ;  /* 0x0000001a111a7209 */ /* 0x000fe20007800000 */
[----:B------:R-:W-:-:S05]  /*1630*/  FMUL R17, R53, c[0x0][0x188] ;  /* 0x0000620035117a20 */ /* 0x000fca0000400000 */
[C---:B------:R-:W-:Y:S08]  /*1640*/  HMMA.16816.F32.BF16 R68, R48.reuse, R128, RZ ;  /* 0x000000803044723c */ /* 0x040ff000000418ff */
[C---:B0-----:R-:W-:Y:S08]  /*1650*/  HMMA.16816.F32.BF16 R124, R48.reuse, R64, RZ ;  /* 0x00000040307c723c */ /* 0x041ff000000418ff */
[----:B-1----:R-:W-:Y:S07]  /*1660*/  HMMA.16816.F32.BF16 R48, R48, R32, RZ ;  /* 0x000000203030723c */ /* 0x002fee00000418ff */
[----:B------:R-:W-:Y:S01]  /*1670*/  FMNMX R32, R25, R26, !PT ;  /* 0x0000001a19207209 */ /* 0x000fe20007800000 */
[----:B------:R-:W-:-:S03]  /*1680*/  FMUL R25, R72, c[0x0][0x188] ;  /* 0x0000620048197a20 */ /* 0x000fc60000400000 */
[----:B------:R-:W-:Y:S01]  /*1690*/  FMNMX R32, R17, R32, !PT ;  /* 0x0000002011207209 */ /* 0x000fe20007800000 */
[----:B------:R-:W-:-:S03]  /*16a0*/  FMUL R17, R73, c[0x0][0x188] ;  /* 0x0000620049117a20 */ /* 0x000fc60000400000 */
[----:B------:R-:W-:Y:S01]  /*16b0*/  FMNMX R36, R25, R32, !PT ;  /* 0x0000002019247209 */ /* 0x000fe20007800000 */
[----:B------:R-:W-:-:S03]  /*16c0*/  IMAD.WIDE R26, R9, 0x2, R170 ;  /* 0x00000002091a7825 */ /* 0x000fc600078e02aa */
[----:B------:R-:W-:Y:S01]  /*16d0*/  FMNMX R36, R17, R36, !PT ;  /* 0x0000002411247209 */ /* 0x000fe20007800000 */
[----:B------:R-:W-:Y:S01]  /*16e0*/  FMUL R25, R76, c[0x0][0x188] ;  /* 0x000062004c197a20 */ /* 0x000fe20000400000 */
[C---:B------:R-:W-:Y:S01]  /*16f0*/  HMMA.16816.F32.BF16 R44, R28.reuse, R122, R44 ;  /* 0x0000007a1c2c723c */ /* 0x040fe2000004182c */
[----:B------:R-:W-:Y:S01]  /*1700*/  IMAD.WIDE R32, R9, 0x2, R164 ;  /* 0x0000000209207825 */ /* 0x000fe200078e02a4 */
[----:B------:R0:W2:Y:S03]  /*1710*/  LDG.E.U16 R120, [R26.64] ;  /* 0x000000041a787981 */ /* 0x0000a6000c1e1500 */
[----:B------:R-:W-:Y:S01]  /*1720*/  FMUL R17, R77, c[0x0][0x188] ;  /* 0x000062004d117a20 */ /* 0x000fe20000400000 */
[----:B------:R1:W3:Y:S01]  /*1730*/  LDG.E.U16 R121, [R32.64] ;  /* 0x0000000420797981 */ /* 0x0002e2000c1e1500 */
[----:B------:R-:W-:Y:S01]  /*1740*/  FMNMX R122, R25, R36, !PT ;  /* 0x00000024197a7209 */ /* 0x000fe20007800000 */
[----:B------:R-:W-:Y:S01]  /*1750*/  HMMA.16816.F32.BF16 R68, R28, R130, R68 ;  /* 0x000000821c44723c */ /* 0x000fe20000041844 */
[----:B0-----:R-:W-:-:S07]  /*1760*/  IMAD.WIDE R26, R9, 0x2, R150 ;  /* 0x00000002091a7825 */ /* 0x001fce00078e0296 */
[----:B------:R-:W-:Y:S01]  /*1770*/  HMMA.16816.F32.BF16 R64, R28, R66, R124 ;  /* 0x000000421c40723c */ /* 0x000fe2000004187c */
[----:B------:R-:W-:Y:S01]  /*1780*/  IMAD.WIDE R130, R9, 0x2, R144 ;  /* 0x0000000209827825 */ /* 0x000fe200078e0290 */
[----:B-1----:R-:W-:Y:S02]  /*1790*/  FMNMX R32, R17, R122, !PT ;  /* 0x0000007a11207209 */ /* 0x002fe40007800000 */
[----:B------:R0:W3:Y:S01]  /*17a0*/  LDG.E.U16 R122, [R26.64] ;  /* 0x000000041a7a7981 */ /* 0x0000e2000c1e1500 */
[----:B------:R-:W-:-:S03]  /*17b0*/  IMAD.WIDE R128, R9, 0x2, R166 ;  /* 0x0000000209807825 */ /* 0x000fc600078e02a6 */
[----:B------:R-:W-:Y:S01]  /*17c0*/  HMMA.16816.F32.BF16 R48, R28, R34, R48 ;  /* 0x000000221c30723c */ /* 0x000fe20000041830 */
[C---:B------:R-:W-:Y:S01]  /*17d0*/  IMAD.WIDE R126, R9.reuse, 0x2, R152 ;  /* 0x00000002097e7825 */ /* 0x040fe200078e0298 */
[----:B------:R-:W3:Y:S03]  /*17e0*/  LDG.E.U16 R130, [R130.64] ;  /* 0x0000000482827981 */ /* 0x000ee6000c1e1500 */
[C---:B------:R-:W-:Y:S01]  /*17f0*/  IMAD.WIDE R124, R9.reuse, 0x2, R154 ;  /* 0x00000002097c7825 */ /* 0x040fe200078e029a */
[----:B------:R-:W4:Y:S03]  /*1800*/  LDG.E.U16 R128, [R128.64] ;  /* 0x0000000480807981 */ /* 0x000f26000c1e1500 */
[C---:B------:R-:W-:Y:S01]  /*1810*/  IMAD.WIDE R36, R9.reuse, 0x2, R148 ;  /* 0x0000000209247825 */ /* 0x040fe200078e0294 */
[----:B------:R1:W4:Y:S03]  /*1820*/  LDG.E.U16 R126, [R126.64] ;  /* 0x000000047e7e7981 */ /* 0x000326000c1e1500 */
[C---:B0-----:R-:W-:Y:S01]  /*1830*/  IMAD.WIDE R26, R9.reuse, 0x2, R38 ;  /* 0x00000002091a7825 */ /* 0x041fe200078e0226 */
[----:B------:R0:W4:Y:S03]  /*1840*/  LDG.E.U16 R124, [R124.64] ;  /* 0x000000047c7c7981 */ /* 0x000126000c1e1500 */
[----:B------:R-:W-:Y:S01]  /*1850*/  IMAD.WIDE R28, R9, 0x2, R138 ;  /* 0x00000002091c7825 */ /* 0x000fe200078e028a */
[----:B------:R5:W4:Y:S04]  /*1860*/  LDG.E.U16 R123, [R36.64] ;  /* 0x00000004247b7981 */ /* 0x000b28000c1e1500 */
[----:B-1----:R1:W4:Y:S04]  /*1870*/  LDG.E.U16 R127, [R28.64] ;  /* 0x000000041c7f7981 */ /* 0x002328000c1e1500 */
[----:B0-----:R0:W4:Y:S01]  /*1880*/  LDG.E.U16 R125, [R26.64] ;  /* 0x000000041a7d7981 */ /* 0x001122000c1e1500 */
[----:B------:R-:W-:-:S02]  /*1890*/  FMUL R25, R68, c[0x0][0x188] ;  /* 0x0000620044197a20 */ /* 0x000fc40000400000 */
[----:B------:R-:W-:Y:S01]  /*18a0*/  FMUL R17, R69, c[0x0][0x188] ;  /* 0x0000620045117a20 */ /* 0x000fe20000400000 */
[----:B------:R-:W-:Y:S02]  /*18b0*/  BAR.SYNC.DEFER_BLOCKING 0x0 ;  /* 0x0000000000007b1d */ /* 0x000fe40000010000 */
[----:B------:R-:W-:Y:S01]  /*18c0*/  FMNMX R32, R25, R32, !PT ;  /* 0x0000002019207209 */ /* 0x000fe20007800000 */
[----:B------:R-:W-:-:S03]  /*18d0*/  FMUL R25, R64, c[0x0][0x188] ;  /* 0x0000620040197a20 */ /* 0x000fc60000400000 */
        /* <DEDUP_REMOVED lines=10> */
[----:B------:R-:W-:-:S04]  /*1980*/  FMNMX R32, R25, R32, !PT ;  /* 0x0000002019207209 */ /* 0x000fc80007800000 */
[----:B------:R-:W-:-:S05]  /*1990*/  FMNMX R32, R17, R32, !PT ;  /* 0x0000002011207209 */ /* 0x000fca0007800000 */
[----:B------:R-:W1:Y:S01]  /*19a0*/  SHFL.BFLY PT, R17, R32, 0x2, 0x1f ;  /* 0x0c401f0020117f89 */ /* 0x000e6200000e0000 */
[----:B------:R-:W-:Y:S02]  /*19b0*/  FMUL R25, R118, c[0x0][0x188] ;  /* 0x0000620076197a20 */ /* 0x000fe40000400000 */
[----:B0-----:R-:W-:Y:S01]  /*19c0*/  FMUL R26, R119, c[0x0][0x188] ;  /* 0x00006200771a7a20 */ /* 0x001fe20000400000 */
[----:B-1----:R-:W-:-:S05]  /*19d0*/  FMNMX R28, R32, R17, !PT ;  /* 0x00000011201c7209 */ /* 0x002fca0007800000 */
[----:B------:R-:W0:Y:S01]  /*19e0*/  SHFL.BFLY PT, R17, R28, 0x1, 0x1f ;  /* 0x0c201f001c117f89 */ /* 0x000e2200000e0000 */
[----:B------:R-:W-:Y:S01]  /*19f0*/  FMUL R27, R114, c[0x0][0x188] ;  /* 0x00006200721b7a20 */ /* 0x000fe20000400000 */
[----:B------:R-:W-:Y:S01]  /*1a00*/  FMNMX R26, R25, R26, !PT ;  /* 0x0000001a191a7209 */ /* 0x000fe20007800000 */
[----:B------:R-:W-:Y:S01]  /*1a10*/  FMUL R25, R115, c[0x0][0x188] ;  /* 0x0000620073197a20 */ /* 0x000fe20000400000 */
[----:B0-----:R-:W-:Y:S02]  /*1a20*/  FMNMX R17, R28, R17, !PT ;  /* 0x000000111c117209 */ /* 0x001fe40007800000 */
        /* <DEDUP_REMOVED lines=58> */
[----:B-----5:R-:W0:Y:S01]  /*1dd0*/  SHFL.BFLY PT, R36, R35, 0x2, 0x1f ;  /* 0x0c401f0023247f89 */ /* 0x020e2200000e0000 */
[----:B------:R-:W-:-:S05]  /*1de0*/  FMNMX R17, R17, R168, !PT ;  /* 0x000000a811117209 */ /* 0x000fca0007800000 */
[--C-:B------:R-:W-:Y:S02]  /*1df0*/  FFMA R56, R56, c[0x0][0x188], -R17.reuse ;  /* 0x0000620038387a23 */ /* 0x100fe40000000811 */
[----:B------:R-:W-:Y:S02]  /*1e00*/  FFMA R57, R57, c[0x0][0x188], -R17 ;  /* 0x0000620039397a23 */ /* 0x000fe40000000811 */
[----:B------:R-:W-:Y:S02]  /*1e10*/  FMUL R56, R56, 1.4426950216293334961 ;  /* 0x3fb8aa3b38387820 */ /* 0x000fe40000400000 */
[----:B------:R-:W-:Y:S02]  /*1e20*/  FMUL R57, R57, 1.4426950216293334961 ;  /* 0x3fb8aa3b39397820 */ /* 0x000fe40000400000 */
[----:B------:R0:W-:Y:S02]  /*1e30*/  MUFU.EX2 R159, R56 ;  /* 0x00000038009f7308 */ /* 0x0001e40000000800 */
[----:B0-----:R-:W-:-:S06]  /*1e40*/  FMNMX R56, R35, R36, !PT ;  /* 0x0000002423387209 */ /* 0x001fcc0007800000 */
[----:B------:R0:W-:Y:S02]  /*1e50*/  MUFU.EX2 R158, R57 ;  /* 0x00000039009e7308 */ /* 0x0001e40000000800 */
[----:B0-----:R-:W0:Y:S04]  /*1e60*/  SHFL.BFLY PT, R57, R56, 0x1, 0x1f ;  /* 0x0c201f0038397f89 */ /* 0x001e2800000e0000 */
[----:B--2---:R-:W-:Y:S04]  /*1e70*/  STS.U16 [R15], R120 ;  /* 0x000000780f007388 */ /* 0x004fe80000000400 */
[----:B------:R-:W-:Y:S01]  /*1e80*/  STS.U16 [R15+0x1800], R210 ;  /* 0x001800d20f007388 */ /* 0x000fe20000000400 */
[----:B------:R-:W-:-:S03]  /*1e90*/  FFMA R68, R68, c[0x0][0x188], -R17 ;  /* 0x0000620044447a23 */ /* 0x000fc60000000811 */
[----:B---3--:R-:W-:Y:S04]  /*1ea0*/  STS.U16 [R15+0x1000], R130 ;  /* 0x001000820f007388 */ /* 0x008fe80000000400 */
[----:B----4-:R-:W-:Y:S04]  /*1eb0*/  STS.U16 [R15+0x800], R126 ;  /* 0x0008007e0f007388 */ /* 0x010fe80000000400 */
[----:B------:R-:W-:Y:S04]  /*1ec0*/  STS.U16 [R21+0x200], R128 ;  /* 0x0002008015007388 */ /* 0x000fe80000000400 */
[----:B------:R-:W-:Y:S04]  /*1ed0*/  STS.U16 [R21+0xa00], R122 ;  /* 0x000a007a15007388 */ /* 0x000fe80000000400 */
[----:B------:R-:W-:Y:S04]  /*1ee0*/  STS.U16 [R21+0x1200], R208 ;  /* 0x001200d015007388 */ /* 0x000fe80000000400 */
[----:B------:R-:W-:Y:S04]  /*1ef0*/  STS.U16 [R21+0x1a00], R212 ;  /* 0x001a00d415007388 */ /* 0x000fe80000000400 */
[----:B------:R-:W-:Y:S04]  /*1f00*/  STS.U16 [R22+0x400], R121 ;  /* 0x0004007916007388 */ /* 0x000fe80000000400 */
[----:B------:R-:W-:Y:S04]  /*1f10*/  STS.U16 [R22+0xc00], R123 ;  /* 0x000c007b16007388 */ /* 0x000fe80000000400 */
[----:B------:R-:W-:Y:S04]  /*1f20*/  STS.U16 [R22+0x1400], R125 ;  /* 0x0014007d16007388 */ /* 0x000fe80000000400 */
[----:B------:R-:W-:Y:S04]  /*1f30*/  STS.U16 [R22+0x1c00], R127 ;  /* 0x001c007f16007388 */ /* 0x000fe80000000400 */
[----:B------:R1:W-:Y:S04]  /*1f40*/  STS.U16 [R23+0x600], R124 ;  /* 0x0006007c17007388 */ /* 0x0003e80000000400 */
[----:B------:R-:W-:Y:S04]  /*1f50*/  STS.U16 [R23+0xe00], R214 ;  /* 0x000e00d617007388 */ /* 0x000fe80000000400 */
[----:B------:R-:W-:Y:S04]  /*1f60*/  STS.U16 [R23+0x1600], R216 ;  /* 0x001600d817007388 */ /* 0x000fe80000000400 */
[----:B------:R-:W-:Y:S04]  /*1f70*/  STS.U16 [R23+0x1e00], R218 ;  /* 0x001e00da17007388 */ /* 0x000fe80000000400 */
[----:B------:R-:W-:Y:S01]  /*1f80*/  BAR.SYNC.DEFER_BLOCKING 0x0 ;  /* 0x0000000000007b1d */ /* 0x000fe20000010000 */
[----:B0-----:R-:W-:Y:S01]  /*1f90*/  FMNMX R56, R56, R57, !PT ;  /* 0x0000003938387209 */ /* 0x001fe20007800000 */
[----:B------:R-:W-:-:S03]  /*1fa0*/  FFMA R57, R44, c[0x0][0x188], -R17 ;  /* 0x000062002c397a23 */ /* 0x000fc60000000811 */
[----:B------:R-:W-:Y:S01]  /*1fb0*/  FMNMX R44, R56, R169, !PT ;  /* 0x000000a9382c7209 */ /* 0x000fe20007800000 */
[--C-:B------:R-:W-:Y:S02]  /*1fc0*/  FFMA R56, R45, c[0x0][0x188], -R17.reuse ;  /* 0x000062002d387a23 */ /* 0x100fe40000000811 */
[--C-:B------:R-:W-:Y:S02]  /*1fd0*/  FFMA R112, R112, c[0x0][0x188], -R17.reuse ;  /* 0x0000620070707a23 */ /* 0x100fe40000000811 */
[----:B------:R-:W-:Y:S02]  /*1fe0*/  FMUL R56, R56, 1.4426950216293334961 ;  /* 0x3fb8aa3b38387820 */ /* 0x000fe40000400000 */
[--C-:B------:R-:W-:Y:S02]  /*1ff0*/  FFMA R113, R113, c[0x0][0x188], -R17.reuse ;  /* 0x0000620071717a23 */ /* 0x100fe40000000811 */
[----:B------:R-:W-:Y:S02]  /*2000*/  FFMA R52, R52, c[0x0][0x188], -R17 ;  /* 0x0000620034347a23 */ /* 0x000fe40000000811 */
[----:B------:R-:W-:-:S02]  /*2010*/  FMUL R37, R68, 1.4426950216293334961 ;  /* 0x3fb8aa3b44257820 */ /* 0x000fc40000400000 */
[--C-:B------:R-:W-:Y:S01]  /*2020*/  FFMA R69, R69, c[0x0][0x188], -R17.reuse ;  /* 0x0000620045457a23 */ /* 0x100fe20000000811 */
[----:B------:R0:W-:Y:S01]  /*2030*/  MUFU.EX2 R68, R56 ;  /* 0x0000003800447308 */ /* 0x0001e20000000800 */
[----:B------:R-:W-:Y:S02]  /*2040*/  FMUL R112, R112, 1.4426950216293334961 ;  /* 0x3fb8aa3b70707820 */ /* 0x000fe40000400000 */
[----:B------:R-:W-:Y:S02]  /*2050*/  FMUL R113, R113, 1.4426950216293334961 ;  /* 0x3fb8aa3b71717820 */ /* 0x000fe40000400000 */
[----:B------:R-:W-:Y:S01]  /*2060*/  FFMA R72, R72, c[0x0][0x188], -R17 ;  /* 0x0000620048487a23 */ /* 0x000fe20000000811 */
[----:B------:R-:W-:Y:S01]  /*2070*/  LDSM.16.M88.4 R120, [R19+0x1000] ;  /* 0x001000001378783b */ /* 0x000fe20000000200 */
[----:B------:R-:W-:Y:S02]  /*2080*/  FFMA R114, R114, c[0x0][0x188], -R44 ;  /* 0x0000620072727a23 */ /* 0x000fe4000000082c */
[----:B0-----:R-:W-:Y:S01]  /*2090*/  FADD R56, -R44, R169 ;  /* 0x000000a92c387221 */ /* 0x001fe20000000100 */
[----:B------:R-:W-:Y:S01]  /*20a0*/  LDSM.16.M88.4 R128, [R19+0x1800] ;  /* 0x001800001380783b */ /* 0x000fe20000000200 */
[----:B------:R-:W-:-:S02]  /*20b0*/  FMUL R31, R52, 1.4426950216293334961 ;  /* 0x3fb8aa3b341f7820 */ /* 0x000fc40000400000 */
[----:B------:R-:W-:Y:S01]  /*20c0*/  FMUL R52, R69, 1.4426950216293334961 ;  /* 0x3fb8aa3b45347820 */ /* 0x000fe20000400000 */
[----:B------:R-:W-:Y:S01]  /*20d0*/  MUFU.EX2 R204, R112 ;  /* 0x0000007000cc7308 */ /* 0x000fe20000000800 */
[----:B------:R-:W-:Y:S02]  /*20e0*/  FMUL R33, R72, 1.4426950216293334961 ;  /* 0x3fb8aa3b48217820 */ /* 0x000fe40000400000 */
[----:B------:R-:W-:Y:S02]  /*20f0*/  FMUL R69, R56, 1.4426950216293334961 ;  /* 0x3fb8aa3b38457820 */ /* 0x000fe40000400000 */
[----:B------:R-:W-:Y:S02]  /*2100*/  FMUL R72, R114, 1.4426950216293334961 ;  /* 0x3fb8aa3b72487820 */ /* 0x000fe40000400000 */
[----:B------:R-:W-:Y:S01]  /*2110*/  FFMA R56, R115, c[0x0][0x188], -R44 ;  /* 0x0000620073387a23 */ /* 0x000fe2000000082c */
[----:B------:R0:W-:Y:S01]  /*2120*/  MUFU.EX2 R205, R113 ;  /* 0x0000007100cd7308 */ /* 0x0001e20000000800 */
[----:B------:R-:W-:-:S02]  /*2130*/  FFMA R116, R116, c[0x0][0x188], -R17 ;  /* 0x0000620074747a23 */ /* 0x000fc40000000811 */
[--C-:B------:R-:W-:Y:S02]  /*2140*/  FFMA R117, R117, c[0x0][0x188], -R17.reuse ;  /* 0x0000620075757a23 */ /* 0x100fe40000000811 */
[--C-:B------:R-:W-:Y:S01]  /*2150*/  FFMA R60, R60, c[0x0][0x188], -R17.reuse ;  /* 0x000062003c3c7a23 */ /* 0x100fe20000000811 */
[----:B0-----:R-:W0:Y:S01]  /*2160*/  LDSM.16.M88.4 R112, [R19+0x800] ;  /* 0x000800001370783b */ /* 0x001e220000000200 */
[----:B------:R-:W-:Y:S02]  /*2170*/  FMUL R116, R116, 1.4426950216293334961 ;  /* 0x3fb8aa3b74747820 */ /* 0x000fe40000400000 */
[----:B------:R-:W-:Y:S02]  /*2180*/  FMUL R117, R117, 1.4426950216293334961 ;  /* 0x3fb8aa3b75757820 */ /* 0x000fe40000400000 */
[----:B------:R-:W-:Y:S02]  /*2190*/  FMUL R60, R60, 1.4426950216293334961 ;  /* 0x3fb8aa3b3c3c7820 */ /* 0x000fe40000400000 */
[----:B------:R-:W-:-:S02]  /*21a0*/  FFMA R76, R76, c[0x0][0x188], -R17 ;  /* 0x000062004c4c7a23 */ /* 0x000fc40000000811 */
[----:B------:R-:W-:Y:S02]  /*21b0*/  FFMA R77, R77, c[0x0][0x188], -R17 ;  /* 0x000062004d4d7a23 */ /* 0x000fe40000000811 */
[--C-:B------:R-:W-:Y:S02]  /*21c0*/  FFMA R118, R118, c[0x0][0x188], -R44.reuse ;  /* 0x0000620076767a23 */ /* 0x100fe4000000082c */
[----:B------:R-:W-:Y:S01]  /*21d0*/  FFMA R119, R119, c[0x0][0x188], -R44 ;  /* 0x0000620077777a23 */ /* 0x000fe2000000082c */
[----:B------:R2:W-:Y:S01]  /*21e0*/  MUFU.EX2 R161, R60 ;  /* 0x0000003c00a17308 */ /* 0x0005e20000000800 */
[----:B------:R-:W-:Y:S02]  /*21f0*/  FMUL R35, R76, 1.4426950216293334961 ;  /* 0x3fb8aa3b4c237820 */ /* 0x000fe40000400000 */
[----:B------:R-:W-:Y:S02]  /*2200*/  FMUL R36, R77, 1.4426950216293334961 ;  /* 0x3fb8aa3b4d247820 */ /* 0x000fe40000400000 */
[----:B------:R-:W-:-:S02]  /*2210*/  FMUL R76, R118, 1.4426950216293334961 ;  /* 0x3fb8aa3b764c7820 */ /* 0x000fc40000400000 */
[----:B------:R-:W-:Y:S01]  /*2220*/  FMUL R77, R119, 1.4426950216293334961 ;  /* 0x3fb8aa3b774d7820 */ /* 0x000fe20000400000 */
[----:B------:R-:W-:Y:S01]  /*2230*/  MUFU.EX2 R206, R116 ;  /* 0x0000007400ce7308 */ /* 0x000fe20000000800 */
[----:B--2---:R-:W-:Y:S02]  /*2240*/  FADD R60, -R17, R168 ;  /* 0x000000a8113c7221 */ /* 0x004fe40000000100 */
[--C-:B------:R-:W-:Y:S02]  /*2250*/  FFMA R53, R53, c[0x0][0x188], -R17.reuse ;  /* 0x0000620035357a23 */ /* 0x100fe40000000811 */
[----:B------:R-:W-:-:S03]  /*2260*/  FFMA R73, R73, c[0x0][0x188], -R17 ;  /* 0x0000620049497a23 */ /* 0x000fc60000000811 */
[----:B------:R2:W1:Y:S01]  /*2270*/  MUFU.EX2 R207, R117 ;  /* 0x0000007500cf7308 */ /* 0x0004620000000800 */
[--C-:B------:R-:W-:Y:S02]  /*2280*/  FFMA R64, R64, c[0x0][0x188], -R17.reuse ;  /* 0x0000620040407a23 */ /* 0x100fe40000000811 */
[----:B------:R-:W-:Y:S02]  /*2290*/  FFMA R65, R65, c[0x0][0x188], -R17 ;  /* 0x0000620041417a23 */ /* 0x000fe40000000811 */
[----:B------:R-:W-:Y:S01]  /*22a0*/  FMUL R60, R60, 1.4426950216293334961 ;  /* 0x3fb8aa3b3c3c7820 */ /* 0x000fe20000400000 */
[----:B--2---:R-:W2:Y:S01]  /*22b0*/  LDSM.16.M88.4 R116, [R19] ;  /* 0x000000001374783b */ /* 0x004ea20000000200 */
[----:B------:R-:W-:Y:S02]  /*22c0*/  FMUL R56, R56, 1.4426950216293334961 ;  /* 0x3fb8aa3b38387820 */ /* 0x000fe40000400000 */
[----:B------:R-:W-:Y:S02]  /*22d0*/  FMUL R32, R53, 1.4426950216293334961 ;  /* 0x3fb8aa3b35207820 */ /* 0x000fe40000400000 */
[----:B------:R-:W-:Y:S01]  /*22e0*/  FMUL R53, R64, 1.4426950216293334961 ;  /* 0x3fb8aa3b40357820 */ /* 0x000fe20000400000 */
[----:B------:R-:W-:Y:S01]  /*22f0*/  MUFU.EX2 R76, R76 ;  /* 0x0000004c004c7308 */ /* 0x000fe20000000800 */
[----:B------:R-:W-:-:S02]  /*2300*/  FMUL R34, R73, 1.4426950216293334961 ;  /* 0x3fb8aa3b49227820 */ /* 0x000fc40000400000 */
[----:B------:R-:W-:-:S05]  /*2310*/  FMUL R64, R65, 1.4426950216293334961 ;  /* 0x3fb8aa3b41407820 */ /* 0x000fca0000400000 */
[----:B------:R-:W-:Y:S08]  /*2320*/  MUFU.EX2 R65, R60 ;  /* 0x0000003c00417308 */ /* 0x000ff00000000800 */
[----:B------:R-:W3:Y:S08]  /*2330*/  MUFU.EX2 R77, R77 ;  /* 0x0000004d004d7308 */ /* 0x000ef00000000800 */
[----:B------:R-:W-:Y:S08]  /*2340*/  MUFU.EX2 R72, R72 ;  /* 0x0000004800487308 */ /* 0x000ff00000000800 */
[----:B------:R-:W-:Y:S08]  /*2350*/  MUFU.EX2 R69, R69 ;  /* 0x0000004500457308 */ /* 0x000ff00000000800 */
[----:B------:R-:W4:Y:S01]  /*2360*/  MUFU.EX2 R73, R56 ;  /* 0x0000003800497308 */ /* 0x000f220000000800 */
[----:B------:R-:W-:-:S02]  /*2370*/  FFMA R92, R92, c[0x0][0x188], -R17 ;  /* 0x000062005c5c7a23 */ /* 0x000fc40000000811 */
[--C-:B------:R-:W-:Y:S01]  /*2380*/  FFMA R93, R93, c[0x0][0x188], -R17.reuse ;  /* 0x000062005d5d7a23 */ /* 0x100fe20000000811 */
[----:B-1----:R-:W-:Y:S01]  /*2390*/  F2FP.BF16.PACK_AB R124, R207, R206 ;  /* 0x000000cecf7c723e */ /* 0x002fe200000010ff */
[--C-:B------:R-:W-:Y:S01]  /*23a0*/  FFMA R84, R84, c[0x0][0x188], -R17.reuse ;  /* 0x0000620054547a23 */ /* 0x100fe20000000811 */
[----:B------:R-:W-:Y:S01]  /*23b0*/  F2FP.BF16.PACK_AB R126, R205, R204 ;  /* 0x000000cccd7e723e */ /* 0x000fe200000010ff */
[--C-:B------:R-:W-:Y:S01]  /*23c0*/  FFMA R85, R85, c[0x0][0x188], -R17.reuse ;  /* 0x0000620055557a23 */ /* 0x100fe20000000811 */
[----:B---3--:R-:W-:Y:S01]  /*23d0*/  F2FP.BF16.PACK_AB R125, R77, R76 ;  /* 0x0000004c4d7d723e */ /* 0x008fe200000010ff */
[----:B------:R-:W-:Y:S02]  /*23e0*/  FFMA R61, R61, c[0x0][0x188], -R17 ;  /* 0x000062003d3d7a23 */ /* 0x000fe40000000811 */
[----:B------:R-:W-:Y:S02]  /*23f0*/  FFMA R86, R86, c[0x0][0x188], -R44 ;  /* 0x0000620056567a23 */ /* 0x000fe4000000082c */
[----:B------:R-:W-:-:S02]  /*2400*/  FMUL R100, R65, R100 ;  /* 0x0000006441647220 */ /* 0x000fc40000400000 */
[----:B------:R-:W-:Y:S01]  /*2410*/  FMUL R101, R65, R101 ;  /* 0x0000006541657220 */ /* 0x000fe20000400000 */
[----:B----4-:R-:W-:Y:S01]  /*2420*/  F2FP.BF16.PACK_AB R127, R73, R72 ;  /* 0x00000048497f723e */ /* 0x010fe200000010ff */
[C---:B------:R-:W-:Y:S02]  /*2430*/  FMUL R102, R69.reuse, R102 ;  /* 0x0000006645667220 */ /* 0x040fe40000400000 */
[----:B------:R-:W-:Y:S02]  /*2440*/  FMUL R103, R69, R103 ;  /* 0x0000006745677220 */ /* 0x000fe40000400000 */
[--C-:B------:R-:W-:Y:S02]  /*2450*/  FFMA R87, R87, c[0x0][0x188], -R44.reuse ;  /* 0x0000620057577a23 */ /* 0x100fe4000000082c */
[--C-:B------:R-:W-:Y:S02]  /*2460*/  FFMA R62, R62, c[0x0][0x188], -R44.reuse ;  /* 0x000062003e3e7a23 */ /* 0x100fe4000000082c */
[----:B------:R-:W-:-:S02]  /*2470*/  FFMA R63, R63, c[0x0][0x188], -R44 ;  /* 0x000062003f3f7a23 */ /* 0x000fc4000000082c */
[----:B------:R-:W-:Y:S02]  /*2480*/  FMUL R92, R92, 1.4426950216293334961 ;  /* 0x3fb8aa3b5c5c7820 */ /* 0x000fe40000400000 */
[----:B------:R-:W-:Y:S02]  /*2490*/  FMUL R93, R93, 1.4426950216293334961 ;  /* 0x3fb8aa3b5d5d7820 */ /* 0x000fe40000400000 */
[--C-:B------:R-:W-:Y:S02]  /*24a0*/  FFMA R88, R88, c[0x0][0x188], -R17.reuse ;  /* 0x0000620058587a23 */ /* 0x100fe40000000811 */
[----:B------:R-:W-:Y:S02]  /*24b0*/  FFMA R89, R89, c[0x0][0x188], -R17 ;  /* 0x0000620059597a23 */ /* 0x000fe40000000811 */
[----:B------:R-:W-:Y:S02]  /*24c0*/  FMUL R84, R84, 1.4426950216293334961 ;  /* 0x3fb8aa3b54547820 */ /* 0x000fe40000400000 */
[----:B------:R-:W-:-:S02]  /*24d0*/  FMUL R85, R85, 1.4426950216293334961 ;  /* 0x3fb8aa3b55557820 */ /* 0x000fc40000400000 */
[----:B------:R-:W-:Y:S02]  /*24e0*/  FMUL R61, R61, 1.4426950216293334961 ;  /* 0x3fb8aa3b3d3d7820 */ /* 0x000fe40000400000 */
[----:B------:R-:W-:Y:S02]  /*24f0*/  FMUL R86, R86, 1.4426950216293334961 ;  /* 0x3fb8aa3b56567820 */ /* 0x000fe40000400000 */
[----:B------:R-:W-:Y:S02]  /*2500*/  FMUL R87, R87, 1.4426950216293334961 ;  /* 0x3fb8aa3b57577820 */ /* 0x000fe40000400000 */
[----:B------:R-:W-:Y:S02]  /*2510*/  FMUL R62, R62, 1.4426950216293334961 ;  /* 0x3fb8aa3b3e3e7820 */ /* 0x000fe40000400000 */
[----:B------:R-:W-:Y:S01]  /*2520*/  FMUL R63, R63, 1.4426950216293334961 ;  /* 0x3fb8aa3b3f3f7820 */ /* 0x000fe20000400000 */
[----:B------:R-:W-:Y:S01]  /*2530*/  MUFU.EX2 R27, R92 ;  /* 0x0000005c001b7308 */ /* 0x000fe20000000800 */
[----:B------:R-:W-:Y:S01]  /*2540*/  FMUL R29, R88, 1.4426950216293334961 ;  /* 0x3fb8aa3b581d7820 */ /* 0x000fe20000400000 */
[----:B0-----:R-:W-:Y:S01]  /*2550*/  HMMA.16816.F32.BF16 R100, R124, R112, R100 ;  /* 0x000000707c64723c */ /* 0x001fe20000041864 */
[----:B------:R-:W-:-:S02]  /*2560*/  FMUL R30, R89, 1.4426950216293334961 ;  /* 0x3fb8aa3b591e7820 */ /* 0x000fc40000400000 */
[----:B------:R-:W-:-:S03]  /*2570*/  FMUL R132, R65, R132 ;  /* 0x0000008441847220 */ /* 0x000fc60000400000 */
[----:B------:R-:W-:Y:S01]  /*2580*/  MUFU.EX2 R28, R93 ;  /* 0x0000005d001c7308 */ /* 0x000fe20000000800 */
[----:B------:R-:W-:Y:S02]  /*2590*/  FMUL R133, R65, R133 ;  /* 0x0000008541857220 */ /* 0x000fe40000400000 */
[C---:B------:R-:W-:Y:S02]  /*25a0*/  FMUL R134, R69.reuse, R134 ;  /* 0x0000008645867220 */ /* 0x040fe40000400000 */
[----:B------:R-:W-:-:S03]  /*25b0*/  FMUL R135, R69, R135 ;  /* 0x0000008745877220 */ /* 0x000fc60000400000 */
[----:B------:R-:W-:Y:S08]  /*25c0*/  MUFU.EX2 R162, R84 ;  /* 0x0000005400a27308 */ /* 0x000ff00000000800 */
[----:B------:R-:W0:Y:S08]  /*25d0*/  MUFU.EX2 R163, R85 ;  /* 0x0000005500a37308 */ /* 0x000e300000000800 */
[----:B------:R-:W-:Y:S08]  /*25e0*/  MUFU.EX2 R160, R61 ;  /* 0x0000003d00a07308 */ /* 0x000ff00000000800 */
[----:B------:R-:W-:Y:S08]  /*25f0*/  MUFU.EX2 R88, R86 ;  /* 0x0000005600587308 */ /* 0x000ff00000000800 */
[----:B------:R-:W-:Y:S08]  /*2600*/  MUFU.EX2 R93, R87 ;  /* 0x00000057005d7308 */ /* 0x000ff00000000800 */
[----:B------:R-:W-:Y:S08]  /*2610*/  MUFU.EX2 R92, R62 ;  /* 0x0000003e005c7308 */ /* 0x000ff00000000800 */
[----:B------:R-:W1:Y:S01]  /*2620*/  MUFU.EX2 R89, R63 ;  /* 0x0000003f00597308 */ /* 0x000e620000000800 */
[----:B--2---:R-:W-:Y:S01]  /*2630*/  HMMA.16816.F32.BF16 R132, R124, R116, R132 ;  /* 0x000000747c84723c */ /* 0x004fe20000041884 */
[----:B------:R-:W-:-:S02]  /*2640*/  FMUL R108, R65, R108 ;  /* 0x0000006c416c7220 */ /* 0x000fc40000400000 */
[----:B------:R-:W-:Y:S02]  /*2650*/  FMUL R109, R65, R109 ;  /* 0x0000006d416d7220 */ /* 0x000fe40000400000 */
[C---:B------:R-:W-:Y:S02]  /*2660*/  FMUL R110, R69.reuse, R110 ;  /* 0x0000006e456e7220 */ /* 0x040fe40000400000 */
[----:B------:R-:W-:Y:S02]  /*2670*/  FMUL R111, R69, R111 ;  /* 0x0000006f456f7220 */ /* 0x000fe40000400000 */
[----:B------:R-:W-:Y:S02]  /*2680*/  FMUL R104, R65, R104 ;  /* 0x0000006841687220 */ /* 0x000fe40000400000 */
[----:B------:R-:W-:Y:S02]  /*2690*/  FMUL R106, R69, R106 ;  /* 0x0000006a456a7220 */ /* 0x000fe40000400000 */
[----:B------:R-:W-:-:S02]  /*26a0*/  FMUL R105, R65, R105 ;  /* 0x0000006941697220 */ /* 0x000fc40000400000 */
[----:B------:R-:W-:Y:S02]  /*26b0*/  FMUL R107, R69, R107 ;  /* 0x0000006b456b7220 */ /* 0x000fe40000400000 */
[----:B------:R-:W-:Y:S02]  /*26c0*/  FMUL R57, R57, 1.4426950216293334961 ;  /* 0x3fb8aa3b39397820 */ /* 0x000fe40000400000 */
[--C-:B------:R-:W-:Y:S02]  /*26d0*/  FFMA R58, R58, c[0x0][0x188], -R44.reuse ;  /* 0x000062003a3a7a23 */ /* 0x100fe4000000082c */
[----:B------:R-:W-:Y:S01]  /*26e0*/  FFMA R60, R59, c[0x0][0x188], -R44 ;  /* 0x000062003b3c7a23 */ /* 0x000fe2000000082c */
[----:B------:R2:W-:Y:S01]  /*26f0*/  MUFU.EX2 R45, R57 ;  /* 0x00000039002d7308 */ /* 0x0005e20000000800 */
[--C-:B------:R-:W-:Y:S01]  /*2700*/  FFMA R80, R80, c[0x0][0x188], -R17.reuse ;  /* 0x0000620050507a23 */ /* 0x100fe20000000811 */
[----:B------:R-:W-:Y:S01]  /*2710*/  HMMA.16816.F32.BF16 R108, R124, R120, R108 ;  /* 0x000000787c6c723c */ /* 0x000fe2000004186c */
[--C-:B------:R-:W-:Y:S01]  /*2720*/  FFMA R81, R81, c[0x0][0x188], -R17.reuse ;  /* 0x0000620051517a23 */ /* 0x100fe20000000811 */
[----:B0-----:R-:W-:Y:S01]  /*2730*/  F2FP.BF16.PACK_AB R56, R163, R162 ;  /* 0x000000a2a338723e */ /* 0x001fe200000010ff */
[--C-:B------:R-:W-:Y:S01]  /*2740*/  FFMA R96, R96, c[0x0][0x188], -R17.reuse ;  /* 0x0000620060607a23 */ /* 0x100fe20000000811 */
[----:B-1----:R-:W-:Y:S01]  /*2750*/  F2FP.BF16.PACK_AB R59, R89, R92 ;  /* 0x0000005c593b723e */ /* 0x002fe200000010ff */
[----:B------:R-:W-:-:S02]  /*2760*/  FFMA R97, R97, c[0x0][0x188], -R17 ;  /* 0x0000620061617a23 */ /* 0x000fc40000000811 */
[----:B------:R-:W-:Y:S01]  /*2770*/  FMUL R117, R58, 1.4426950216293334961 ;  /* 0x3fb8aa3b3a757820 */ /* 0x000fe20000400000 */
[----:B------:R-:W-:Y:S01]  /*2780*/  F2FP.BF16.PACK_AB R58, R160, R161 ;  /* 0x000000a1a03a723e */ /* 0x000fe200000010ff */
[----:B------:R-:W-:Y:S01]  /*2790*/  FMUL R112, R60, 1.4426950216293334961 ;  /* 0x3fb8aa3b3c707820 */ /* 0x000fe20000400000 */
[----:B--2---:R-:W-:Y:S01]  /*27a0*/  F2FP.BF16.PACK_AB R57, R93, R88 ;  /* 0x000000585d39723e */ /* 0x004fe200000010ff */
[----:B------:R-:W-:Y:S01]  /*27b0*/  HMMA.16816.F32.BF16 R104, R124, R128, R104 ;  /* 0x000000807c68723c */ /* 0x000fe20000041868 */
[----:B------:R-:W0:Y:S01]  /*27c0*/  LDSM.16.M88.4 R60, [R10] ;  /* 0x000000000a3c783b */ /* 0x000e220000000200 */
[----:B------:R-:W-:Y:S02]  /*27d0*/  FFMA R84, R83, c[0x0][0x188], -R44 ;  /* 0x0000620053547a23 */ /* 0x000fe4000000082c */
[----:B------:R-:W-:Y:S02]  /*27e0*/  FMUL R80, R80, 1.4426950216293334961 ;  /* 0x3fb8aa3b50507820 */ /* 0x000fe40000400000 */
[----:B------:R-:W-:-:S02]  /*27f0*/  FMUL R81, R81, 1.4426950216293334961 ;  /* 0x3fb8aa3b51517820 */ /* 0x000fc40000400000 */
[----:B------:R-:W-:Y:S02]  /*2800*/  FMUL R96, R96, 1.4426950216293334961 ;  /* 0x3fb8aa3b60607820 */ /* 0x000fe40000400000 */
[----:B------:R-:W-:Y:S02]  /*2810*/  FMUL R97, R97, 1.4426950216293334961 ;  /* 0x3fb8aa3b61617820 */ /* 0x000fe40000400000 */
[--C-:B------:R-:W-:Y:S02]  /*2820*/  FFMA R82, R82, c[0x0][0x188], -R44.reuse ;  /* 0x0000620052527a23 */ /* 0x100fe4000000082c */
[----:B------:R-:W-:Y:S01]  /*2830*/  FFMA R98, R98, c[0x0][0x188], -R44 ;  /* 0x0000620062627a23 */ /* 0x000fe2000000082c */
[----:B------:R-:W-:Y:S01]  /*2840*/  HMMA.16816.F32.BF16 R100, R56, R114, R100 ;  /* 0x000000723864723c */ /* 0x000fe20000041864 */
[----:B------:R-:W-:Y:S01]  /*2850*/  FMUL R113, R84, 1.4426950216293334961 ;  /* 0x3fb8aa3b54717820 */ /* 0x000fe20000400000 */
[----:B------:R-:W-:Y:S01]  /*2860*/  MUFU.EX2 R157, R80 ;  /* 0x00000050009d7308 */ /* 0x000fe20000000800 */
[----:B------:R-:W-:Y:S01]  /*2870*/  FMUL R116, R82, 1.4426950216293334961 ;  /* 0x3fb8aa3b52747820 */ /* 0x000fe20000400000 */
[----:B------:R-:W1:Y:S03]  /*2880*/  LDSM.16.M88.4 R84, [R10+0x1000] ;  /* 0x001000000a54783b */ /* 0x000e660000000200 */
[----:B------:R-:W-:-:S02]  /*2890*/  FMUL R114, R98, 1.4426950216293334961 ;  /* 0x3fb8aa3b62727820 */ /* 0x000fc40000400000 */
[----:B------:R-:W-:Y:S01]  /*28a0*/  FFMA R115, R99, c[0x0][0x188], -R44 ;  /* 0x0000620063737a23 */ /* 0x000fe2000000082c */
[----:B------:R2:W3:Y:S01]  /*28b0*/  MUFU.EX2 R156, R81 ;  /* 0x00000051009c7308 */ /* 0x0004e20000000800 */
[----:B------:R-:W-:-:S07]  /*28c0*/  FADD R207, R206, R207 ;  /* 0x000000cfcecf7221 */ /* 0x000fce0000000000 */
[----:B------:R-:W-:Y:S01]  /*28d0*/  MUFU.EX2 R25, R96 ;  /* 0x0000006000197308 */ /* 0x000fe20000000800 */
[----:B--2---:R-:W2:Y:S07]  /*28e0*/  LDSM.16.M88.4 R80, [R10+0x800] ;  /* 0x000800000a50783b */ /* 0x004eae0000000200 */
[----:B------:R4:W-:Y:S01]  /*28f0*/  MUFU.EX2 R26, R97 ;  /* 0x00000061001a7308 */ /* 0x0009e20000000800 */
[----:B------:R-:W-:Y:S01]  /*2900*/  FADD R77, R76, R77 ;  /* 0x0000004d4c4d7221 */ /* 0x000fe20000000000 */
[----:B----4-:R-:W4:Y:S01]  /*2910*/  LDSM.16.M88.4 R96, [R10+0x1800] ;  /* 0x001800000a60783b */ /* 0x010f220000000200 */
[----:B------:R-:W-:Y:S05]  /*2920*/  HMMA.16816.F32.BF16 R132, R56, R118, R132 ;  /* 0x000000763884723c */ /* 0x000fea0000041884 */
[----:B------:R-:W-:Y:S01]  /*2930*/  MUFU.EX2 R117, R117 ;  /* 0x0000007500757308 */ /* 0x000fe20000000800 */
[----:B------:R-:W-:-:S02]  /*2940*/  FADD R204, R204, R207 ;  /* 0x000000cfcccc7221 */ /* 0x000fc40000000000 */
[----:B------:R-:W-:-:S05]  /*2950*/  FADD R72, R72, R77 ;  /* 0x0000004d48487221 */ /* 0x000fca0000000000 */
[----:B------:R-:W5:Y:S01]  /*2960*/  MUFU.EX2 R112, R112 ;  /* 0x0000007000707308 */ /* 0x000f620000000800 */
[----:B------:R-:W-:Y:S01]  /*2970*/  FADD R205, R205, R204 ;  /* 0x000000cccdcd7221 */ /* 0x000fe20000000000 */
[----:B------:R-:W-:Y:S06]  /*2980*/  HMMA.16816.F32.BF16 R108, R56, R122, R108 ;  /* 0x0000007a386c723c */ /* 0x000fec000004186c */
[----:B------:R-:W-:Y:S01]  /*2990*/  MUFU.EX2 R116, R116 ;  /* 0x0000007400747308 */ /* 0x000fe20000000800 */
[----:B------:R-:W-:-:S07]  /*29a0*/  FADD R73, R73, R72 ;  /* 0x0000004849497221 */ /* 0x000fce0000000000 */
[----:B------:R-:W0:Y:S01]  /*29b0*/  MUFU.EX2 R113, R113 ;  /* 0x0000007100717308 */ /* 0x000e220000000800 */
[----:B------:R-:W-:Y:S01]  /*29c0*/  HMMA.16816.F32.BF16 R104, R56, R130, R104 ;  /* 0x000000823868723c */ /* 0x000fe20000041868 */
[----:B------:R-:W-:Y:S02]  /*29d0*/  FADD R162, R162, R205 ;  /* 0x000000cda2a27221 */ /* 0x000fe40000000000 */
[----:B------:R-:W-:Y:S02]  /*29e0*/  FADD R88, R88, R73 ;  /* 0x0000004958587221 */ /* 0x000fe40000000000 */
[----:B------:R-:W-:Y:S02]  /*29f0*/  FADD R162, R163, R162 ;  /* 0x000000a2a3a27221 */ /* 0x000fe40000000000 */
[--C-:B------:R-:W-:Y:S02]  /*2a00*/  FFMA R94, R94, c[0x0][0x188], -R44.reuse ;  /* 0x000062005e5e7a23 */ /* 0x100fe4000000082c */
[----:B------:R-:W-:-:S02]  /*2a10*/  FFMA R95, R95, c[0x0][0x188], -R44 ;  /* 0x000062005f5f7a23 */ /* 0x000fc4000000082c */
[----:B------:R-:W-:Y:S01]  /*2a20*/  FADD R93, R93, R88 ;  /* 0x000000585d5d7221 */ /* 0x000fe20000000000 */
[----:B------:R-:W-:Y:S01]  /*2a30*/  F2FP.BF16.PACK_AB R56, R158, R159 ;  /* 0x0000009f9e38723e */ /* 0x000fe200000010ff */
[----:B------:R-:W-:Y:S01]  /*2a40*/  FADD R161, R161, R162 ;  /* 0x000000a2a1a17221 */ /* 0x000fe20000000000 */
[----:B---3--:R-:W-:Y:S02]  /*2a50*/  F2FP.BF16.PACK_AB R58, R156, R157 ;  /* 0x0000009d9c3a723e */ /* 0x008fe400000010ff */
[----:B-----5:R-:W-:Y:S02]  /*2a60*/  F2FP.BF16.PACK_AB R57, R112, R117 ;  /* 0x000000757039723e */ /* 0x020fe400000010ff */
[----:B0-----:R-:W-:Y:S01]  /*2a70*/  F2FP.BF16.PACK_AB R59, R113, R116 ;  /* 0x00000074713b723e */ /* 0x001fe200000010ff */
[----:B------:R-:W-:Y:S02]  /*2a80*/  FMUL R115, R115, 1.4426950216293334961 ;  /* 0x3fb8aa3b73737820 */ /* 0x000fe40000400000 */
[----:B------:R-:W-:-:S02]  /*2a90*/  FMUL R94, R94, 1.4426950216293334961 ;  /* 0x3fb8aa3b5e5e7820 */ /* 0x000fc40000400000 */
[----:B------:R-:W-:Y:S02]  /*2aa0*/  FMUL R95, R95, 1.4426950216293334961 ;  /* 0x3fb8aa3b5f5f7820 */ /* 0x000fe40000400000 */
[----:B------:R-:W-:Y:S02]  /*2ab0*/  FADD R92, R92, R93 ;  /* 0x0000005d5c5c7221 */ /* 0x000fe40000000000 */
[----:B------:R-:W-:Y:S01]  /*2ac0*/  FADD R160, R160, R161 ;  /* 0x000000a1a0a07221 */ /* 0x000fe20000000000 */
[----:B------:R-:W-:Y:S01]  /*2ad0*/  HMMA.16816.F32.BF16 R132, R56, R60, R132 ;  /* 0x0000003c3884723c */ /* 0x000fe20000041884 */
[----:B------:R-:W-:Y:S01]  /*2ae0*/  FADD R92, R89, R92 ;  /* 0x0000005c595c7221 */ /* 0x000fe20000000000 */
[----:B------:R-:W-:Y:S01]  /*2af0*/  MUFU.EX2 R114, R114 ;  /* 0x0000007200727308 */ /* 0x000fe20000000800 */
[----:B------:R-:W-:Y:S02]  /*2b00*/  FADD R159, R159, R160 ;  /* 0x000000a09f9f7221 */ /* 0x000fe40000000000 */
[----:B------:R-:W-:-:S05]  /*2b10*/  FADD R117, R117, R92 ;  /* 0x0000005c75757221 */ /* 0x000fca0000000000 */
[----:B------:R-:W0:Y:S01]  /*2b20*/  MUFU.EX2 R115, R115 ;  /* 0x0000007300737308 */ /* 0x000e220000000800 */
[----:B------:R-:W-:Y:S01]  /*2b30*/  FADD R158, R158, R159 ;  /* 0x0000009f9e9e7221 */ /* 0x000fe20000000000 */
[----:B-1----:R-:W-:Y:S06]  /*2b40*/  HMMA.16816.F32.BF16 R108, R56, R84, R108 ;  /* 0x00000054386c723c */ /* 0x002fec000004186c */
[----:B------:R-:W-:Y:S01]  /*2b50*/  MUFU.EX2 R94, R94 ;  /* 0x0000005e005e7308 */ /* 0x000fe20000000800 */
[----:B------:R-:W-:-:S07]  /*2b60*/  FADD R117, R112, R117 ;  /* 0x0000007570757221 */ /* 0x000fce0000000000 */
[----:B------:R-:W1:Y:S01]  /*2b70*/  MUFU.EX2 R95, R95 ;  /* 0x0000005f005f7308 */ /* 0x000e620000000800 */
[--C-:B------:R-:W-:Y:S01]  /*2b80*/  FFMA R90, R90, c[0x0][0x188], -R44.reuse ;  /* 0x000062005a5a7a23 */ /* 0x100fe2000000082c */
[----:B--2---:R-:W-:Y:S01]  /*2b90*/  HMMA.16816.F32.BF16 R100, R56, R80, R100 ;  /* 0x000000503864723c */ /* 0x004fe20000041864 */
[----:B------:R-:W-:Y:S02]  /*2ba0*/  FFMA R91, R91, c[0x0][0x188], -R44 ;  /* 0x000062005b5b7a23 */ /* 0x000fe4000000082c */
[----:B------:R-:W-:Y:S02]  /*2bb0*/  FADD R157, R157, R158 ;  /* 0x0000009e9d9d7221 */ /* 0x000fe40000000000 */
[----:B------:R-:W-:-:S03]  /*2bc0*/  FFMA R60, R55, c[0x0][0x188], -R44 ;  /* 0x00006200373c7a23 */ /* 0x000fc6000000082c */
[----:B----4-:R-:W-:Y:S01]  /*2bd0*/  HMMA.16816.F32.BF16 R104, R56, R96, R104 ;  /* 0x000000603868723c */ /* 0x010fe20000041868 */
[----:B------:R-:W-:Y:S01]  /*2be0*/  FADD R116, R116, R117 ;  /* 0x0000007574747221 */ /* 0x000fe20000000000 */
[----:B------:R-:W-:Y:S01]  /*2bf0*/  MUFU.EX2 R29, R29 ;  /* 0x0000001d001d7308 */ /* 0x000fe20000000800 */
[----:B------:R-:W-:Y:S01]  /*2c00*/  FMUL R90, R90, 1.4426950216293334961 ;  /* 0x3fb8aa3b5a5a7820 */ /* 0x000fe20000400000 */
[----:B------:R-:W-:Y:S01]  /*2c10*/  F2FP.BF16.PACK_AB R72, R26, R25 ;  /* 0x000000191a48723e */ /* 0x000fe200000010ff */
[----:B------:R-:W-:Y:S01]  /*2c20*/  FMUL R55, R91, 1.4426950216293334961 ;  /* 0x3fb8aa3b5b377820 */ /* 0x000fe20000400000 */
[----:B0-----:R-:W-:Y:S01]  /*2c30*/  F2FP.BF16.PACK_AB R73, R115, R114 ;  /* 0x000000727349723e */ /* 0x001fe200000010ff */
[----:B------:R-:W-:Y:S01]  /*2c40*/  FADD R156, R156, R157 ;  /* 0x0000009d9c9c7221 */ /* 0x000fe20000000000 */
[----:B------:R-:W0:Y:S01]  /*2c50*/  LDSM.16.M88.4 R56, [R19+0x80] ;  /* 0x000080001338783b */ /* 0x000e220000000200 */
[----:B------:R-:W-:Y:S01]  /*2c60*/  FADD R113, R113, R116 ;  /* 0x0000007471717221 */ /* 0x000fe20000000000 */
[----:B------:R-:W2:Y:S01]  /*2c70*/  MUFU.EX2 R30, R30 ;  /* 0x0000001e001e7308 */ /* 0x000ea20000000800 */
[----:B------:R-:W-:-:S02]  /*2c80*/  FFMA R54, R54, c[0x0][0x188], -R44 ;  /* 0x0000620036367a23 */ /* 0x000fc4000000082c */
[--C-:B------:R-:W-:Y:S01]  /*2c90*/  FFMA R61, R74, c[0x0][0x188], -R44.reuse ;  /* 0x000062004a3d7a23 */ /* 0x100fe2000000082c */
[----:B------:R-:W-:Y:S01]  /*2ca0*/  F2FP.BF16.PACK_AB R74, R28, R27 ;  /* 0x0000001b1c4a723e */ /* 0x000fe200000010ff */
[----:B------:R-:W-:Y:S01]  /*2cb0*/  FFMA R76, R75, c[0x0][0x188], -R44 ;  /* 0x000062004b4c7a23 */ /* 0x000fe2000000082c */
[----:B-1----:R-:W-:Y:S01]  /*2cc0*/  F2FP.BF16.PACK_AB R75, R95, R94 ;  /* 0x0000005e5f4b723e */ /* 0x002fe200000010ff */
[----:B------:R-:W-:Y:S01]  /*2cd0*/  FADD R25, R25, R156 ;  /* 0x0000009c19197221 */ /* 0x000fe20000000000 */
[----:B------:R-:W-:Y:S01]  /*2ce0*/  MUFU.EX2 R90, R90 ;  /* 0x0000005a005a7308 */ /* 0x000fe20000000800 */
[----:B------:R-:W-:Y:S02]  /*2cf0*/  FADD R114, R114, R113 ;  /* 0x0000007172727221 */ /* 0x000fe40000000000 */
[----:B------:R-:W-:Y:S02]  /*2d00*/  FMUL R54, R54, 1.4426950216293334961 ;  /* 0x3fb8aa3b36367820 */ /* 0x000fe40000400000 */
[----:B------:R-:W-:-:S03]  /*2d10*/  FMUL R85, R60, 1.4426950216293334961 ;  /* 0x3fb8aa3b3c557820 */ /* 0x000fc60000400000 */
[----:B------:R-:W1:Y:S01]  /*2d20*/  MUFU.EX2 R55, R55 ;  /* 0x0000003700377308 */ /* 0x000e620000000800 */
[----:B------:R-:W-:Y:S01]  /*2d30*/  FADD R26, R26, R25 ;  /* 0x000000191a1a7221 */ /* 0x000fe20000000000 */
[----:B------:R-:W-:Y:S01]  /*2d40*/  HMMA.16816.F32.BF16 R132, R72, R62, R132 ;  /* 0x0000003e4884723c */ /* 0x000fe20000041884 */
[----:B------:R-:W-:Y:S02]  /*2d50*/  FADD R115, R115, R114 ;  /* 0x0000007273737221 */ /* 0x000fe40000000000 */
[----:B------:R-:W-:Y:S02]  /*2d60*/  FMUL R84, R61, 1.4426950216293334961 ;  /* 0x3fb8aa3b3d547820 */ /* 0x000fe40000400000 */
[----:B------:R-:W3:Y:S01]  /*2d70*/  LDSM.16.M88.4 R60, [R19+0x880] ;  /* 0x00088000133c783b */ /* 0x000ee20000000200 */
[----:B------:R-:W-:Y:S01]  /*2d80*/  MUFU.EX2 R31, R31 ;  /* 0x0000001f001f7308 */ /* 0x000fe20000000800 */
[----:B------:R-:W-:Y:S02]  /*2d90*/  FADD R27, R27, R26 ;  /* 0x0000001a1b1b7221 */ /* 0x000fe40000000000 */
[----:B------:R-:W-:-:S05]  /*2da0*/  FADD R94, R94, R115 ;  /* 0x000000735e5e7221 */ /* 0x000fca0000000000 */
[----:B------:R-:W4:Y:S01]  /*2db0*/  MUFU.EX2 R32, R32 ;  /* 0x0000002000207308 */ /* 0x000f220000000800 */
[----:B------:R-:W-:Y:S01]  /*2dc0*/  FADD R28, R28, R27 ;  /* 0x0000001b1c1c7221 */ /* 0x000fe20000000000 */
[----:B------:R-:W-:Y:S01]  /*2dd0*/  HMMA.16816.F32.BF16 R108, R72, R86, R108 ;  /* 0x00000056486c723c */ /* 0x000fe2000004186c */
[----:B------:R-:W-:-:S05]  /*2de0*/  FADD R95, R95, R94 ;  /* 0x0000005e5f5f7221 */ /* 0x000fca0000000000 */
[----:B------:R-:W-:Y:S01]  /*2df0*/  MUFU.EX2 R54, R54 ;  /* 0x0000003600367308 */ /* 0x000fe20000000800 */
[--C-:B------:R-:W-:Y:S01]  /*2e00*/  FFMA R78, R78, c[0x0][0x188], -R44.reuse ;  /* 0x000062004e4e7a23 */ /* 0x100fe2000000082c */
[C---:B------:R-:W-:Y:S06]  /*2e10*/  HMMA.16816.F32.BF16 R100, R72.reuse, R82, R100 ;  /* 0x000000524864723c */ /* 0x040fec0000041864 */
[----:B------:R-:W5:Y:S01]  /*2e20*/  MUFU.EX2 R85, R85 ;  /* 0x0000005500557308 */ /* 0x000f620000000800 */
[----:B------:R-:W-:Y:S01]  /*2e30*/  FFMA R86, R79, c[0x0][0x188], -R44 ;  /* 0x000062004f567a23 */ /* 0x000fe2000000082c */
[----:B------:R-:W-:Y:S01]  /*2e40*/  HMMA.16816.F32.BF16 R104, R72, R98, R104 ;  /* 0x000000624868723c */ /* 0x000fe20000041868 */
[----:B------:R-:W-:Y:S01]  /*2e50*/  FMUL R88, R76, 1.4426950216293334961 ;  /* 0x3fb8aa3b4c587820 */ /* 0x000fe20000400000 */
[----:B------:R-:W-:Y:S01]  /*2e60*/  LDSM.16.M88.4 R80, [R19+0x1080] ;  /* 0x001080001350783b */ /* 0x000fe20000000200 */
[----:B------:R-:W-:-:S03]  /*2e70*/  FMUL R87, R78, 1.4426950216293334961 ;  /* 0x3fb8aa3b4e577820 */ /* 0x000fc60000400000 */
[----:B------:R-:W0:Y:S01]  /*2e80*/  MUFU.EX2 R33, R33 ;  /* 0x0000002100217308 */ /* 0x000e220000000800 */
[----:B--2---:R-:W-:Y:S01]  /*2e90*/  F2FP.BF16.PACK_AB R72, R30, R29 ;  /* 0x0000001d1e48723e */ /* 0x004fe200000010ff */
[----:B------:R-:W-:Y:S01]  /*2ea0*/  FADD R29, R29, R28 ;  /* 0x0000001c1d1d7221 */ /* 0x000fe20000000000 */
[C---:B-1----:R-:W-:Y:S01]  /*2eb0*/  F2FP.BF16.PACK_AB R73, R55.reuse, R90 ;  /* 0x0000005a3749723e */ /* 0x042fe200000010ff */
[----:B------:R-:W-:Y:S01]  /*2ec0*/  FADD R90, R90, R95 ;  /* 0x0000005f5a5a7221 */ /* 0x000fe20000000000 */
[----:B------:R-:W1:Y:S01]  /*2ed0*/  LDSM.16.M88.4 R76, [R19+0x1880] ;  /* 0x00188000134c783b */ /* 0x000e620000000200 */
[----:B------:R-:W-:Y:S02]  /*2ee0*/  FMUL R86, R86, 1.4426950216293334961 ;  /* 0x3fb8aa3b56567820 */ /* 0x000fe40000400000 */
[----:B------:R-:W2:Y:S01]  /*2ef0*/  MUFU.EX2 R84, R84 ;  /* 0x0000005400547308 */ /* 0x000ea20000000800 */
[----:B------:R-:W-:Y:S02]  /*2f00*/  FADD R30, R30, R29 ;  /* 0x0000001d1e1e7221 */ /* 0x000fe40000000000 */
[----:B------:R-:W-:Y:S01]  /*2f10*/  FADD R55, R55, R90 ;  /* 0x0000005a37377221 */ /* 0x000fe20000000000 */
[----:B----4-:R-:W-:-:S04]  /*2f20*/  F2FP.BF16.PACK_AB R74, R32, R31 ;  /* 0x0000001f204a723e */ /* 0x010fc800000010ff */
[----:B------:R-:W4:Y:S01]  /*2f30*/  MUFU.EX2 R34, R34 ;  /* 0x0000002200227308 */ /* 0x000f220000000800 */
[----:B------:R-:W-:Y:S01]  /*2f40*/  FFMA R70, R70, c[0x0][0x188], -R44 ;  /* 0x0000620046467a23 */ /* 0x000fe2000000082c */
[----:B-----5:R-:W-:Y:S01]  /*2f50*/  F2FP.BF16.PACK_AB R75, R85, R54 ;  /* 0x00000036554b723e */ /* 0x020fe200000010ff */
[----:B------:R-:W-:-:S05]  /*2f60*/  FADD R31, R31, R30 ;  /* 0x0000001e1f1f7221 */ /* 0x000fca0000000000 */
[----:B------:R-:W5:Y:S01]  /*2f70*/  MUFU.EX2 R89, R88 ;  /* 0x0000005800597308 */ /* 0x000f620000000800 */
[----:B------:R-:W-:Y:S02]  /*2f80*/  FADD R54, R54, R55 ;  /* 0x0000003736367221 */ /* 0x000fe40000000000 */
[----:B------:R-:W-:-:S05]  /*2f90*/  FMUL R25, R70, 1.4426950216293334961 ;  /* 0x3fb8aa3b46197820 */ /* 0x000fca0000400000 */
[----:B------:R-:W-:Y:S01]  /*2fa0*/  MUFU.EX2 R35, R35 ;  /* 0x0000002300237308 */ /* 0x000fe20000000800 */
[----:B------:R-:W-:-:S07]  /*2fb0*/  FADD R32, R32, R31 ;  /* 0x0000001f20207221 */ /* 0x000fce0000000000 */
[----:B------:R-:W0:Y:S01]  /*2fc0*/  MUFU.EX2 R36, R36 ;  /* 0x0000002400247308 */ /* 0x000e220000000800 */
[----:B------:R-:W-:Y:S02]  /*2fd0*/  FFMA R71, R71, c[0x0][0x188], -R44 ;  /* 0x0000620047477a23 */ /* 0x000fe4000000082c */
[----:B------:R-:W-:-:S05]  /*2fe0*/  FADD R85, R85, R54 ;  /* 0x0000003655557221 */ /* 0x000fca0000000000 */
[----:B------:R-:W-:Y:S01]  /*2ff0*/  MUFU.EX2 R87, R87 ;  /* 0x0000005700577308 */ /* 0x000fe20000000800 */
[----:B------:R-:W-:-:S07]  /*3000*/  FFMA R66, R66, c[0x0][0x188], -R44 ;  /* 0x0000620042427a23 */ /* 0x000fce000000082c */
[----:B------:R-:W1:Y:S01]  /*3010*/  MUFU.EX2 R86, R86 ;  /* 0x0000005600567308 */ /* 0x000e620000000800 */
[----:B0-----:R-:W-:Y:S02]  /*3020*/  FADD R27, R33, R32 ;  /* 0x00000020211b7221 */ /* 0x001fe40000000000 */
[----:B------:R-:W-:Y:S02]  /*3030*/  FMUL R71, R71, 1.4426950216293334961 ;  /* 0x3fb8aa3b47477820 */ /* 0x000fe40000400000 */
[----:B--2---:R-:W-:-:S03]  /*3040*/  FADD R32, R84, R85 ;  /* 0x0000005554207221 */ /* 0x004fc60000000000 */
[----:B------:R-:W0:Y:S01]  /*3050*/  MUFU.EX2 R37, R37 ;  /* 0x0000002500257308 */ /* 0x000e220000000800 */
[----:B------:R-:W-:Y:S01]  /*3060*/  FFMA R67, R67, c[0x0][0x188], -R44 ;  /* 0x0000620043437a23 */ /* 0x000fe2000000082c */
[----:B----4-:R-:W-:Y:S01]  /*3070*/  F2FP.BF16.PACK_AB R28, R34, R33 ;  /* 0x00000021221c723e */ /* 0x010fe200000010ff */
[----:B------:R-:W-:Y:S02]  /*3080*/  FMUL R66, R66, 1.4426950216293334961 ;  /* 0x3fb8aa3b42427820 */ /* 0x000fe40000400000 */
[----:B------:R-:W-:-:S03]  /*3090*/  FADD R34, R34, R27 ;  /* 0x0000001b22227221 */ /* 0x000fc60000000000 */
[----:B------:R-:W2:Y:S01]  /*30a0*/  MUFU.EX2 R25, R25 ;  /* 0x0000001900197308 */ /* 0x000ea20000000800 */
[----:B-----5:R-:W-:Y:S01]  /*30b0*/  FADD R32, R89, R32 ;  /* 0x0000002059207221 */ /* 0x020fe20000000000 */
[----:B------:R-:W-:Y:S01]  /*30c0*/  F2FP.BF16.PACK_AB R30, R36, R35 ;  /* 0x00000023241e723e */ /* 0x000fe200000010ff */
[----:B------:R-:W-:Y:S01]  /*30d0*/  FMUL R67, R67, 1.4426950216293334961 ;  /* 0x3fb8aa3b43437820 */ /* 0x000fe20000400000 */
[----:B-1----:R-:W-:Y:S01]  /*30e0*/  F2FP.BF16.PACK_AB R31, R86, R87 ;  /* 0x00000057561f723e */ /* 0x002fe200000010ff */
[----:B------:R-:W-:-:S03]  /*30f0*/  FFMA R46, R46, c[0x0][0x188], -R44 ;  /* 0x000062002e2e7a23 */ /* 0x000fc6000000082c */
[----:B------:R-:W1:Y:S01]  /*3100*/  MUFU.EX2 R52, R52 ;  /* 0x0000003400347308 */ /* 0x000e620000000800 */
[----:B------:R-:W-:Y:S02]  /*3110*/  FADD R35, R35, R34 ;  /* 0x0000002223237221 */ /* 0x000fe40000000000 */
[----:B------:R-:W-:-:S05]  /*3120*/  FADD R87, R87, R32 ;  /* 0x0000002057577221 */ /* 0x000fca0000000000 */
[----:B------:R-:W4:Y:S01]  /*3130*/  MUFU.EX2 R26, R71 ;  /* 0x00000047001a7308 */ /* 0x000f220000000800 */
[----:B------:R-:W-:Y:S02]  /*3140*/  FMUL R46, R46, 1.4426950216293334961 ;  /* 0x3fb8aa3b2e2e7820 */ /* 0x000fe40000400000 */
[----:B------:R-:W-:-:S05]  /*3150*/  FFMA R47, R47, c[0x0][0x188], -R44 ;  /* 0x000062002f2f7a23 */ /* 0x000fca000000082c */
[----:B------:R-:W5:Y:S01]  /*3160*/  MUFU.EX2 R53, R53 ;  /* 0x0000003500357308 */ /* 0x000f620000000800 */
[----:B------:R-:W-:Y:S02]  /*3170*/  FADD R36, R36, R35 ;  /* 0x0000002324247221 */ /* 0x000fe40000000000 */
[----:B------:R-:W-:-:S05]  /*3180*/  FADD R86, R86, R87 ;  /* 0x0000005756567221 */ /* 0x000fca0000000000 */
[----:B------:R-:W1:Y:S01]  /*3190*/  MUFU.EX2 R66, R66 ;  /* 0x0000004200427308 */ /* 0x000e620000000800 */
[----:B------:R-:W-:Y:S01]  /*31a0*/  FFMA R48, R48, c[0x0][0x188], -R17 ;  /* 0x0000620030307a23 */ /* 0x000fe20000000811 */
[----:B------:R-:W-:Y:S01]  /*31b0*/  HMMA.16816.F32.BF16 R132, R72, R56, R132 ;  /* 0x000000384884723c */ /* 0x000fe20000041884 */
[----:B------:R-:W-:Y:S02]  /*31c0*/  FMUL R47, R47, 1.4426950216293334961 ;  /* 0x3fb8aa3b2f2f7820 */ /* 0x000fe40000400000 */
[----:B------:R-:W-:-:S03]  /*31d0*/  FFMA R50, R50, c[0x0][0x188], -R44 ;  /* 0x0000620032327a23 */ /* 0x000fc6000000082c */
[----:B------:R-:W1:Y:S01]  /*31e0*/  MUFU.EX2 R64, R64 ;  /* 0x0000004000407308 */ /* 0x000e620000000800 */
[----:B0-----:R-:W-:Y:S01]  /*31f0*/  FADD R27, R37, R36 ;  /* 0x00000024251b7221 */ /* 0x001fe20000000000 */
[----:B---3--:R-:W-:Y:S01]  /*3200*/  HMMA.16816.F32.BF16 R100, R72, R60, R100 ;  /* 0x0000003c4864723c */ /* 0x008fe20000041864 */
[----:B--2---:R-:W-:-:S05]  /*3210*/  FADD R33, R25, R86 ;  /* 0x0000005619217221 */ /* 0x004fca0000000000 */
[----:B------:R-:W0:Y:S01]  /*3220*/  MUFU.EX2 R67, R67 ;  /* 0x0000004300437308 */ /* 0x000e220000000800 */
[----:B------:R-:W-:Y:S02]  /*3230*/  FMUL R48, R48, 1.4426950216293334961 ;  /* 0x3fb8aa3b30307820 */ /* 0x000fe40000400000 */
[----:B------:R-:W-:Y:S02]  /*3240*/  FFMA R49, R49, c[0x0][0x188], -R17 ;  /* 0x0000620031317a23 */ /* 0x000fe40000000811 */
[----:B------:R-:W-:-:S03]  /*3250*/  FFMA R51, R51, c[0x0][0x188], -R44 ;  /* 0x0000620033337a23 */ /* 0x000fc6000000082c */
[----:B------:R-:W2:Y:S01]  /*3260*/  MUFU.EX2 R46, R46 ;  /* 0x0000002e002e7308 */ /* 0x000ea20000000800 */
[----:B------:R-:W-:Y:S02]  /*3270*/  FMUL R50, R50, 1.4426950216293334961 ;  /* 0x3fb8aa3b32327820 */ /* 0x000fe40000400000 */
[----:B-1----:R-:W-:Y:S02]  /*3280*/  FADD R32, R52, R27 ;  /* 0x0000001b34207221 */ /* 0x002fe40000000000 */
[----:B----4-:R-:W-:-:S03]  /*3290*/  FADD R33, R26, R33 ;  /* 0x000000211a217221 */ /* 0x010fc60000000000 */
[----:B------:R-:W1:Y:S01]  /*32a0*/  MUFU.EX2 R47, R47 ;  /* 0x0000002f002f7308 */ /* 0x000e620000000800 */
[----:B------:R-:W-:Y:S02]  /*32b0*/  FMUL R49, R49, 1.4426950216293334961 ;  /* 0x3fb8aa3b31317820 */ /* 0x000fe40000400000 */
[----:B------:R-:W-:Y:S02]  /*32c0*/  FMUL R51, R51, 1.4426950216293334961 ;  /* 0x3fb8aa3b33337820 */ /* 0x000fe40000400000 */
[----:B-----5:R-:W-:Y:S02]  /*32d0*/  FADD R27, R53, R32 ;  /* 0x00000020351b7221 */ /* 0x020fe40000000000 */
[----:B------:R-:W-:Y:S01]  /*32e0*/  FADD R54, R66, R33 ;  /* 0x0000002142367221 */ /* 0x000fe20000000000 */
[----:B------:R-:W3:Y:S01]  /*32f0*/  MUFU.EX2 R48, R48 ;  /* 0x0000003000307308 */ /* 0x000ee20000000800 */
[----:B------:R-:W-:Y:S01]  /*3300*/  FADD R36, R64, R27 ;  /* 0x0000001b40247221 */ /* 0x000fe20000000000 */
[----:B------:R-:W-:Y:S01]  /*3310*/  HMMA.16816.F32.BF16 R104, R72, R76, R104 ;  /* 0x0000004c4868723c */ /* 0x000fe20000041868 */
[----:B0-----:R-:W-:Y:S01]  /*3320*/  FADD R27, R67, R54 ;  /* 0x00000036431b7221 */ /* 0x001fe20000000000 */
[----:B------:R-:W-:-:S04]  /*3330*/  F2FP.BF16.PACK_AB R29, R89, R84 ;  /* 0x00000054591d723e */ /* 0x000fc800000010ff */
[----:B------:R-:W0:Y:S01]  /*3340*/  MUFU.EX2 R50, R50 ;  /* 0x0000003200327308 */ /* 0x000e220000000800 */
[----:B------:R-:W-:Y:S01]  /*3350*/  FADD R55, R45, R36 ;  /* 0x000000242d377221 */ /* 0x000fe20000000000 */
[----:B------:R-:W-:Y:S01]  /*3360*/  HMMA.16816.F32.BF16 R108, R72, R80, R108 ;  /* 0x00000050486c723c */ /* 0x000fe2000004186c */
[----:B--2---:R-:W-:Y:S01]  /*3370*/  FADD R36, R46, R27 ;  /* 0x0000001b2e247221 */ /* 0x004fe20000000000 */
[----:B------:R-:W-:Y:S04]  /*3380*/  LDSM.16.M88.4 R32, [R10+0x1880] ;  /* 0x001880000a20783b */ /* 0x000fe80000000200 */
[----:B------:R-:W2:Y:S08]  /*3390*/  MUFU.EX2 R49, R49 ;  /* 0x0000003100317308 */ /* 0x000eb00000000800 */
[----:B------:R-:W4:Y:S01]  /*33a0*/  MUFU.EX2 R51, R51 ;  /* 0x0000003300337308 */ /* 0x000f220000000800 */
[----:B------:R-:W-:Y:S01]  /*33b0*/  FADD R55, R68, R55 ;  /* 0x0000003744377221 */ /* 0x000fe20000000000 */
[----:B------:R-:W-:Y:S01]  /*33c0*/  HMMA.16816.F32.BF16 R132, R28, R58, R132 ;  /* 0x0000003a1c84723c */ /* 0x000fe20000041884 */
[----:B-1----:R-:W-:Y:S01]  /*33d0*/  FADD R27, R47, R36 ;  /* 0x000000242f1b7221 */ /* 0x002fe20000000000 */
[----:B------:R-:W-:Y:S01]  /*33e0*/  LDSM.16.M88.4 R72, [R10+0x80] ;  /* 0x000080000a48783b */ /* 0x000fe20000000200 */
[----:B---3--:R-:W-:-:S02]  /*33f0*/  FADD R36, R48, R55 ;  /* 0x0000003730247221 */ /* 0x008fc40000000000 */
[----:B0-----:R-:W-:Y:S01]  /*3400*/  FADD R54, R50, R27 ;  /* 0x0000001b32367221 */ /* 0x001fe20000000000 */
[----:B------:R-:W-:Y:S02]  /*3410*/  LDSM.16.M88.4 R56, [R10+0x1080] ;  /* 0x001080000a38783b */ /* 0x000fe40000000200 */
[----:B------:R-:W-:Y:S02]  /*3420*/  HMMA.16816.F32.BF16 R60, R28, R62, R100 ;  /* 0x0000003e1c3c723c */ /* 0x000fe40000041864 */
[----:B------:R-:W-:Y:S01]  /*3430*/  LDSM.16.M88.4 R100, [R10+0x880] ;  /* 0x000880000a64783b */ /* 0x000fe20000000200 */
[----:B--2---:R-:W-:Y:S02]  /*3440*/  FADD R36, R49, R36 ;  /* 0x0000002431247221 */ /* 0x004fe40000000000 */
[----:B----4-:R-:W-:-:S03]  /*3450*/  FADD R54, R51, R54 ;  /* 0x0000003633367221 */ /* 0x010fc60000000000 */
[----:B------:R-:W0:Y:S04]  /*3460*/  SHFL.BFLY PT, R27, R36, 0x2, 0x1f ;  /* 0x0c401f00241b7f89 */ /* 0x000e2800000e0000 */
[----:B------:R-:W1:Y:S01]  /*3470*/  SHFL.BFLY PT, R55, R54, 0x2, 0x1f ;  /* 0x0c401f0036377f89 */ /* 0x000e6200000e0000 */
[C---:B------:R-:W-:Y:S08]  /*3480*/  HMMA.16816.F32.BF16 R104, R28.reuse, R78, R104 ;  /* 0x0000004e1c68723c */ /* 0x040ff00000041868 */
[----:B------:R-:W-:Y:S07]  /*3490*/  HMMA.16816.F32.BF16 R108, R28, R82, R108 ;  /* 0x000000521c6c723c */ /* 0x000fee000004186c */
[----:B------:R-:W-:-:S02]  /*34a0*/  F2FP.BF16.PACK_AB R28, R52, R37 ;  /* 0x00000025341c723e */ /* 0x000fc400000010ff */
[----:B------:R-:W-:Y:S02]  /*34b0*/  F2FP.BF16.PACK_AB R29, R26, R25 ;  /* 0x000000191a1d723e */ /* 0x000fe400000010ff */
[----:B------:R-:W-:Y:S02]  /*34c0*/  F2FP.BF16.PACK_AB R30, R64, R53 ;  /* 0x00000035401e723e */ /* 0x000fe400000010ff */
[----:B------:R-:W-:Y:S01]  /*34d0*/  F2FP.BF16.PACK_AB R31, R67, R66 ;  /* 0x00000042431f723e */ /* 0x000fe200000010ff */
[----:B0-----:R-:W-:Y:S02]  /*34e0*/  FADD R27, R36, R27 ;  /* 0x0000001b241b7221 */ /* 0x001fe40000000000 */
[----:B-1----:R-:W-:-:S03]  /*34f0*/  FADD R55, R54, R55 ;  /* 0x0000003736377221 */ /* 0x002fc60000000000 */
[----:B------:R-:W0:Y:S01]  /*3500*/  SHFL.BFLY PT, R26, R27, 0x1, 0x1f ;  /* 0x0c201f001b1a7f89 */ /* 0x000e2200000e0000 */
[C---:B------:R-:W-:Y:S03]  /*3510*/  HMMA.16816.F32.BF16 R104, R28.reuse, R32, R104 ;  /* 0x000000201c68723c */ /* 0x040fe60000041868 */
[----:B------:R-:W1:Y:S05]  /*3520*/  SHFL.BFLY PT, R32, R55, 0x1, 0x1f ;  /* 0x0c201f0037207f89 */ /* 0x000e6a00000e0000 */
[C---:B------:R-:W-:Y:S08]  /*3530*/  HMMA.16816.F32.BF16 R132, R28.reuse, R72, R132 ;  /* 0x000000481c84723c */ /* 0x040ff00000041884 */
[C---:B------:R-:W-:Y:S08]  /*3540*/  HMMA.16816.F32.BF16 R60, R28.reuse, R100, R60 ;  /* 0x000000641c3c723c */ /* 0x040ff0000004183c */
[----:B------:R-:W-:Y:S01]  /*3550*/  HMMA.16816.F32.BF16 R108, R28, R56, R108 ;  /* 0x000000381c6c723c */ /* 0x000fe2000004186c */
[----:B------:R-:W-:-:S04]  /*3560*/  IADD3 R11, R11, 0x80, RZ ;  /* 0x000000800b0b7810 */ /* 0x000fc80007ffe0ff */
[----:B------:R-:W-:Y:S02]  /*3570*/  ISETP.GE.AND P0, PT, R11, c[0x0][0x1d0], PT ;  /* 0x000074000b007a0c */ /* 0x000fe40003f06270 */
[----:B------:R-:W-:Y:S02]  /*3580*/  F2FP.BF16.PACK_AB R28, R68, R45 ;  /* 0x0000002d441c723e */ /* 0x000fe400000010ff */
[----:B------:R-:W-:Y:S02]  /*3590*/  F2FP.BF16.PACK_AB R29, R47, R46 ;  /* 0x0000002e2f1d723e */ /* 0x000fe400000010ff */
[----:B------:R-:W-:Y:S02]  /*35a0*/  F2FP.BF16.PACK_AB R30, R49, R48 ;  /* 0x00000030311e723e */ /* 0x000fe400000010ff */
[----:B------:R-:W-:Y:S01]  /*35b0*/  F2FP.BF16.PACK_AB R31, R51, R50 ;  /* 0x00000032331f723e */ /* 0x000fe200000010ff */
[----:B0-----:R-:W-:Y:S01]  /*35c0*/  FADD R26, R27, R26 ;  /* 0x0000001a1b1a7221 */ /* 0x001fe20000000000 */
[----:B------:R-:W-:Y:S01]  /*35d0*/  MOV R25, 0x80 ;  /* 0x0000008000197802 */ /* 0x000fe20000000f00 */
[----:B-1----:R-:W-:Y:S01]  /*35e0*/  FADD R32, R55, R32 ;  /* 0x0000002037207221 */ /* 0x002fe20000000000 */
[----:B------:R-:W-:-:S03]  /*35f0*/  MOV R168, R17 ;  /* 0x0000001100a87202 */ /* 0x000fc60000000f00 */
[----:B------:R-:W-:Y:S01]  /*3600*/  HMMA.16816.F32.BF16 R132, R28, R74, R132 ;  /* 0x0000004a1c84723c */ /* 0x000fe20000041884 */
[C---:B------:R-:W-:Y:S01]  /*3610*/  IMAD R9, R25.reuse, c[0x0][0x1b4], R9 ;  /* 0x00006d0019097a24 */ /* 0x040fe200078e0209 */
[----:B------:R-:W-:Y:S01]  /*3620*/  MOV R169, R44 ;  /* 0x0000002c00a97202 */ /* 0x000fe20000000f00 */
[----:B------:R-:W-:Y:S02]  /*3630*/  IMAD R18, R25, c[0x0][0x1a4], R18 ;  /* 0x0000690019127a24 */ /* 0x000fe400078e0212 */
[----:B------:R-:W-:-:S03]  /*3640*/  FFMA R12, R65, R12, R26 ;  /* 0x0000000c410c7223 */ /* 0x000fc6000000001a */
[----:B------:R-:W-:Y:S01]  /*3650*/  HMMA.16816.F32.BF16 R100, R28, R102, R60 ;  /* 0x000000661c64723c */ /* 0x000fe2000004183c */
[----:B------:R-:W-:-:S07]  /*3660*/  FFMA R24, R69, R24, R32 ;  /* 0x0000001845187223 */ /* 0x000fce0000000020 */
[C---:B------:R-:W-:Y:S08]  /*3670*/  HMMA.16816.F32.BF16 R108, R28.reuse, R58, R108 ;  /* 0x0000003a1c6c723c */ /* 0x040ff0000004186c */
[----:B------:R-:W-:Y:S01]  /*3680*/  HMMA.16816.F32.BF16 R104, R28, R34, R104 ;  /* 0x000000221c68723c */ /* 0x000fe20000041868 */
[----:B------:R-:W-:Y:S01]  /*3690*/  @P0 CALL.REL.NOINC `(.L_x_1) ;  /* 0x0000001000000944 */ /* 0x000fe20003c00000 */
[----:B------:R-:W-:Y:S06]  /*36a0*/  BRA `(.L_x_2) ;  /* 0xffffd6b000007947 */ /* 0x000fec000383ffff */
.L_x_1:
[----:B------:R-:W-:-:S09]  /*36b0*/  NOP ;  /* 0x0000000000007918 */ /* 0x000fd20000000000 */
[----:B------:R-:W-:-:S07]  /*36c0*/  MOV R16, R17 ;  /* 0x0000001100107202 */ /* 0x000fce0000000f00 */
.L_x_0:
[----:B------:R-:W-:Y:S01]  /*36d0*/  MOV R15, R12 ;  /* 0x0000000c000f7202 */ /* 0x000fe20000000f00 */
[----:B------:R-:W-:Y:S01]  /*36e0*/  IMAD R23, R2, c[0x0][0x1c0], RZ ;  /* 0x0000700002177a24 */ /* 0x000fe200078e02ff */
[----:B------:R-:W-:Y:S01]  /*36f0*/  SHF.R.U32.HI R8, RZ, 0x1, R6 ;  /* 0x00000001ff087819 */ /* 0x000fe20000011606 */
[----:B------:R-:W-:Y:S01]  /*3700*/  IMAD R25, R3, c[0x0][0x1c4], RZ ;  /* 0x0000710003197a24 */ /* 0x000fe200078e02ff */
[----:B------:R-:W-:Y:S01]  /*3710*/  FSETP.GT.AND P6, PT, |R15|, 8.50705917302346158658e+37, PT ;  /* 0x7e8000000f00780b */ /* 0x000fe20003fc4200 */
[----:B------:R-:W-:Y:S01]  /*3720*/  BAR.SYNC.DEFER_BLOCKING 0x0 ;  /* 0x0000000000007b1d */ /* 0x000fe20000010000 */
[----:B------:R-:W-:-:S02]  /*3730*/  SHF.L.U32 R6, R0, 0x7, RZ ;  /* 0x0000000700067819 */ /* 0x000fc400000006ff */
[C---:B------:R-:W-:Y:S02]  /*3740*/  FSETP.GEU.AND P5, PT, |R15|.reuse, 1.175494350822287508e-38, PT ;  /* 0x008000000f00780b */ /* 0x040fe40003fae200 */
[----:B------:R-:W-:Y:S01]  /*3750*/  LOP3.LUT R11, R6, 0x600, RZ, 0xc0, !PT ;  /* 0x00000600060b7812 */ /* 0x000fe200078ec0ff */
[C---:B------:R-:W-:Y:S01]  /*3760*/  FMUL R6, R15.reuse, 8388608 ;  /* 0x4b0000000f067820 */ /* 0x040fe20000400000 */
[C---:B------:R-:W-:Y:S02]  /*3770*/  FSETP.GEU.AND P1, PT, R15.reuse, 1.175494350822287508e-38, PT ;  /* 0x008000000f00780b */ /* 0x040fe40003f2e000 */
[----:B------:R-:W-:Y:S02]  /*3780*/  FSETP.GT.AND P2, PT, |R24|, 8.50705917302346158658e+37, PT ;  /* 0x7e8000001800780b */ /* 0x000fe40003f44200 */
[----:B------:R-:W-:Y:S01]  /*3790*/  FSEL R33, R6, R15, !P1 ;  /* 0x0000000f06217208 */ /* 0x000fe20004800000 */
[----:B------:R-:W-:Y:S01]  /*37a0*/  @P6 FMUL R15, R15, 0.25 ;  /* 0x3e8000000f0f6820 */ /* 0x000fe20000400000 */
[----:B------:R-:W-:Y:S01]  /*37b0*/  FSETP.GEU.AND P4, PT, |R24|, 1.175494350822287508e-38, PT ;  /* 0x008000001800780b */ /* 0x000fe20003f8e200 */
[----:B------:R-:W-:Y:S01]  /*37c0*/  @P6 FMUL R104, R104, 0.25 ;  /* 0x3e80000068686820 */ /* 0x000fe20000400000 */
[----:B------:R-:W-:Y:S01]  /*37d0*/  LOP3.LUT R12, R8, 0x1f8, R13, 0x78, !PT ;  /* 0x000001f8080c7812 */ /* 0x000fe200078e780d */
[C---:B------:R-:W-:Y:S01]  /*37e0*/  FMUL R8, R24.reuse, 8388608 ;  /* 0x4b00000018087820 */ /* 0x040fe20000400000 */
[----:B------:R-:W-:Y:S01]  /*37f0*/  FSETP.GEU.AND P0, PT, R24, 1.175494350822287508e-38, PT ;  /* 0x008000001800780b */ /* 0x000fe20003f0e000 */
[----:B------:R-:W-:Y:S01]  /*3800*/  @!P5 FMUL R15, R15, 16777216 ;  /* 0x4b8000000f0fd820 */ /* 0x000fe20000400000 */
[----:B------:R-:W-:Y:S01]  /*3810*/  SHF.L.U32 R9, R23, 0x1, RZ ;  /* 0x0000000117097819 */ /* 0x000fe200000006ff */
[----:B------:R-:W-:Y:S01]  /*3820*/  @P6 FMUL R108, R108, 0.25 ;  /* 0x3e8000006c6c6820 */ /* 0x000fe20000400000 */
[----:B------:R-:W-:Y:S01]  /*3830*/  FSEL R35, R8, R24, !P0 ;  /* 0x0000001808237208 */ /* 0x000fe20004000000 */
[----:B------:R-:W-:Y:S01]  /*3840*/  @P2 FMUL R24, R24, 0.25 ;  /* 0x3e80000018182820 */ /* 0x000fe20000400000 */
[----:B------:R-:W0:Y:S01]  /*3850*/  MUFU.RCP R8, R15 ;  /* 0x0000000f00087308 */ /* 0x000e220000001000 */
[----:B------:R-:W-:Y:S01]  /*3860*/  SHF.L.U32 R10, R25, 0x1, RZ ;  /* 0x00000001190a7819 */ /* 0x000fe200000006ff */
[----:B------:R-:W-:Y:S01]  /*3870*/  @!P5 FMUL R104, R104, 16777216 ;  /* 0x4b8000006868d820 */ /* 0x000fe20000400000 */
[----:B------:R-:W-:Y:S01]  /*3880*/  LOP3.LUT R14, R14, 0x260, RZ, 0xc0, !PT ;  /* 0x000002600e0e7812 */ /* 0x000fe200078ec0ff */
[----:B------:R-:W-:Y:S01]  /*3890*/  @!P4 FMUL R24, R24, 16777216 ;  /* 0x4b8000001818c820 */ /* 0x000fe20000400000 */
[----:B------:R-:W-:Y:S01]  /*38a0*/  SHF.L.U32 R28, R0, 0x2, RZ ;  /* 0x00000002001c7819 */ /* 0x000fe200000006ff */
[----:B------:R-:W-:Y:S01]  /*38b0*/  @!P5 FMUL R108, R108, 16777216 ;  /* 0x4b8000006c6cd820 */ /* 0x000fe20000400000 */
[----:B------:R-:W-:Y:S01]  /*38c0*/  IADD3 R30, R11, R12, RZ ;  /* 0x0000000c0b1e7210 */ /* 0x000fe20007ffe0ff */
[----:B------:R-:W1:Y:S01]  /*38d0*/  MUFU.RCP R6, R24 ;  /* 0x0000001800067308 */ /* 0x000e620000001000 */
[----:B------:R-:W-:-:S02]  /*38e0*/  @P2 FMUL R107, R107, 0.25 ;  /* 0x3e8000006b6b2820 */ /* 0x000fc40000400000 */
[----:B------:R-:W-:Y:S02]  /*38f0*/  @P2 FMUL R106, R106, 0.25 ;  /* 0x3e8000006a6a2820 */ /* 0x000fe40000400000 */
[----:B------:R-:W-:Y:S02]  /*3900*/  @P2 FMUL R111, R111, 0.25 ;  /* 0x3e8000006f6f2820 */ /* 0x000fe40000400000 */
[----:B------:R-:W-:Y:S02]  /*3910*/  @P2 FMUL R110, R110, 0.25 ;  /* 0x3e8000006e6e2820 */ /* 0x000fe40000400000 */
[----:B------:R-:W-:Y:S02]  /*3920*/  @P2 FMUL R103, R103, 0.25 ;  /* 0x3e80000067672820 */ /* 0x000fe40000400000 */
[----:B------:R-:W-:Y:S02]  /*3930*/  @P2 FMUL R102, R102, 0.25 ;  /* 0x3e80000066662820 */ /* 0x000fe40000400000 */
[----:B------:R-:W-:-:S02]  /*3940*/  @P2 FMUL R135, R135, 0.25 ;  /* 0x3e80000087872820 */ /* 0x000fc40000400000 */
[----:B------:R-:W-:Y:S01]  /*3950*/  @P2 FMUL R134, R134, 0.25 ;  /* 0x3e80000086862820 */ /* 0x000fe20000400000 */
[----:B------:R-:W-:Y:S01]  /*3960*/  IADD3 R32, P2, P3, R10, c[0x0][0x178], R9 ;  /* 0x00005e000a207a10 */ /* 0x000fe20007b5e009 */
[----:B------:R-:W-:Y:S02]  /*3970*/  @P6 FMUL R100, R100, 0.25 ;  /* 0x3e80000064646820 */ /* 0x000fe40000400000 */
[----:B------:R-:W-:Y:S02]  /*3980*/  @P6 FMUL R132, R132, 0.25 ;  /* 0x3e80000084846820 */ /* 0x000fe40000400000 */
[C---:B0-----:R-:W-:Y:S02]  /*3990*/  FMUL R10, R8.reuse, R104 ;  /* 0x00000068080a7220 */ /* 0x041fe40000400000 */
[----:B------:R-:W-:Y:S02]  /*39a0*/  FMUL R15, R8, R108 ;  /* 0x0000006c080f7220 */ /* 0x000fe40000400000 */
[----:B------:R-:W-:-:S02]  /*39b0*/  @!P5 FMUL R100, R100, 16777216 ;  /* 0x4b8000006464d820 */ /* 0x000fc40000400000 */
[----:B------:R-:W-:Y:S01]  /*39c0*/  @!P5 FMUL R132, R132, 16777216 ;  /* 0x4b8000008484d820 */ /* 0x000fe20000400000 */
[----:B------:R-:W-:Y:S01]  /*39d0*/  F2FP.BF16.PACK_AB R27, R10, R15 ;  /* 0x0000000f0a1b723e */ /* 0x000fe200000010ff */
[----:B------:R-:W-:Y:S01]  /*39e0*/  @P6 FMUL R105, R105, 0.25 ;  /* 0x3e80000069696820 */ /* 0x000fe20000400000 */
[----:B------:R-:W-:Y:S01]  /*39f0*/  LOP3.LUT R15, R14, 0x38, R7, 0x78, !PT ;  /* 0x000000380e0f7812 */ /* 0x000fe200078e7807 */
[----:B------:R-:W-:Y:S01]  /*3a00*/  @P6 FMUL R109, R109, 0.25 ;  /* 0x3e8000006d6d6820 */ /* 0x000fe20000400000 */
[----:B------:R-:W-:Y:S01]  /*3a10*/  LOP3.LUT R7, R7, 0x78, RZ, 0xc0, !PT ;  /* 0x0000007807077812 */ /* 0x000fe200078ec0ff */
[----:B------:R-:W-:Y:S01]  /*3a20*/  @P6 FMUL R101, R101, 0.25 ;  /* 0x3e80000065656820 */ /* 0x000fe20000400000 */
[----:B------:R-:W-:Y:S01]  /*3a30*/  LOP3.LUT R29, R15, 0x80, R28, 0xf8, !PT ;  /* 0x000000800f1d7812 */ /* 0x000fe200078ef81c */
[----:B------:R-:W-:Y:S01]  /*3a40*/  @P6 FMUL R133, R133, 0.25 ;  /* 0x3e80000085856820 */ /* 0x000fe20000400000 */
[----:B------:R-:W-:Y:S01]  /*3a50*/  LOP3.LUT R28, R28, 0x40, RZ, 0xc0, !PT ;  /* 0x000000401c1c7812 */ /* 0x000fe200078ec0ff */
[----:B------:R-:W-:-:S02]  /*3a60*/  @!P4 FMUL R107, R107, 16777216 ;  /* 0x4b8000006b6bc820 */ /* 0x000fc40000400000 */
[----:B------:R-:W-:Y:S02]  /*3a70*/  @!P4 FMUL R106, R106, 16777216 ;  /* 0x4b8000006a6ac820 */ /* 0x000fe40000400000 */
[----:B------:R-:W-:Y:S02]  /*3a80*/  @!P4 FMUL R111, R111, 16777216 ;  /* 0x4b8000006f6fc820 */ /* 0x000fe40000400000 */
[----:B------:R-:W-:Y:S02]  /*3a90*/  @!P4 FMUL R110, R110, 16777216 ;  /* 0x4b8000006e6ec820 */ /* 0x000fe40000400000 */
[----:B------:R-:W-:Y:S02]  /*3aa0*/  @!P4 FMUL R103, R103, 16777216 ;  /* 0x4b8000006767c820 */ /* 0x000fe40000400000 */
[----:B------:R-:W-:Y:S02]  /*3ab0*/  @!P4 FMUL R102, R102, 16777216 ;  /* 0x4b8000006666c820 */ /* 0x000fe40000400000 */
[----:B------:R-:W-:-:S02]  /*3ac0*/  @!P4 FMUL R135, R135, 16777216 ;  /* 0x4b8000008787c820 */ /* 0x000fc40000400000 */
[----:B------:R-:W-:Y:S01]  /*3ad0*/  @!P4 FMUL R134, R134, 16777216 ;  /* 0x4b8000008686c820 */ /* 0x000fe20000400000 */
[----:B------:R-:W-:Y:S01]  /*3ae0*/  LOP3.LUT P4, RZ, R0, 0xe0, RZ, 0xc0, !PT ;  /* 0x000000e000ff7812 */ /* 0x000fe2000788c0ff */
[C---:B------:R-:W-:Y:S02]  /*3af0*/  FMUL R20, R8.reuse, R100 ;  /* 0x0000006408147220 */ /* 0x040fe40000400000 */
[----:B------:R-:W-:Y:S02]  /*3b00*/  FMUL R21, R8, R132 ;  /* 0x0000008408157220 */ /* 0x000fe40000400000 */
[----:B------:R-:W-:Y:S02]  /*3b10*/  @!P5 FMUL R105, R105, 16777216 ;  /* 0x4b8000006969d820 */ /* 0x000fe40000400000 */
[----:B------:R-:W-:Y:S01]  /*3b20*/  @!P5 FMUL R109, R109, 16777216 ;  /* 0x4b8000006d6dd820 */ /* 0x000fe20000400000 */
[----:B------:R-:W-:Y:S01]  /*3b30*/  F2FP.BF16.PACK_AB R26, R20, R21 ;  /* 0x00000015141a723e */ /* 0x000fe200000010ff */
[----:B------:R-:W-:-:S02]  /*3b40*/  @!P5 FMUL R101, R101, 16777216 ;  /* 0x4b8000006565d820 */ /* 0x000fc40000400000 */
[----:B------:R-:W-:Y:S02]  /*3b50*/  @!P5 FMUL R133, R133, 16777216 ;  /* 0x4b8000008585d820 */ /* 0x000fe40000400000 */
[C---:B-1----:R-:W-:Y:S01]  /*3b60*/  FMUL R11, R6.reuse, R107 ;  /* 0x0000006b060b7220 */ /* 0x042fe20000400000 */
[----:B------:R-:W-:Y:S01]  /*3b70*/  STS.64 [R29], R26 ;  /* 0x0000001a1d007388 */ /* 0x000fe20000000a00 */
[C---:B------:R-:W-:Y:S02]  /*3b80*/  FMUL R9, R6.reuse, R106 ;  /* 0x0000006a06097220 */ /* 0x040fe40000400000 */
[C---:B------:R-:W-:Y:S02]  /*3b90*/  FMUL R12, R6.reuse, R111 ;  /* 0x0000006f060c7220 */ /* 0x040fe40000400000 */
[C---:B------:R-:W-:Y:S02]  /*3ba0*/  FMUL R18, R6.reuse, R110 ;  /* 0x0000006e06127220 */ /* 0x040fe40000400000 */
[----:B------:R-:W-:-:S02]  /*3bb0*/  FMUL R17, R6, R103 ;  /* 0x0000006706117220 */ /* 0x000fc40000400000 */
[C---:B------:R-:W-:Y:S02]  /*3bc0*/  FMUL R19, R6.reuse, R102 ;  /* 0x0000006606137220 */ /* 0x040fe40000400000 */
[C---:B------:R-:W-:Y:S02]  /*3bd0*/  FMUL R22, R6.reuse, R135 ;  /* 0x0000008706167220 */ /* 0x040fe40000400000 */
[----:B------:R-:W-:Y:S01]  /*3be0*/  FMUL R24, R6, R134 ;  /* 0x0000008606187220 */ /* 0x000fe20000400000 */
[----:B------:R-:W-:Y:S01]  /*3bf0*/  IADD3 R6, R33, -0x3f3504f3, RZ ;  /* 0xc0cafb0d21067810 */ /* 0x000fe20007ffe0ff */
[C---:B------:R-:W-:Y:S02]  /*3c00*/  FMUL R10, R8.reuse, R105 ;  /* 0x00000069080a7220 */ /* 0x040fe40000400000 */
[----:B------:R-:W-:Y:S01]  /*3c10*/  FMUL R15, R8, R109 ;  /* 0x0000006d080f7220 */ /* 0x000fe20000400000 */
[----:B------:R-:W-:Y:S01]  /*3c20*/  LOP3.LUT R6, R6, 0xff800000, RZ, 0xc0, !PT ;  /* 0xff80000006067812 */ /* 0x000fe200078ec0ff */
[C---:B------:R-:W-:Y:S01]  /*3c30*/  FMUL R14, R8.reuse, R101 ;  /* 0x00000065080e7220 */ /* 0x040fe20000400000 */
[----:B------:R-:W-:Y:S01]  /*3c40*/  F2FP.BF16.PACK_AB R20, R19, R24 ;  /* 0x000000181314723e */ /* 0x000fe200000010ff */
[----:B------:R-:W-:Y:S01]  /*3c50*/  FMUL R21, R8, R133 ;  /* 0x0000008508157220 */ /* 0x000fe20000400000 */
[----:B------:R-:W-:Y:S01]  /*3c60*/  IADD3 R8, R35, -0x3f3504f3, RZ ;  /* 0xc0cafb0d23087810 */ /* 0x000fe20007ffe0ff */
[----:B------:R-:W-:Y:S01]  /*3c70*/  IMAD.HI R23, R23, 0x2, RZ ;  /* 0x0000000217177827 */ /* 0x000fe200078e02ff */
[----:B------:R-:W-:-:S02]  /*3c80*/  F2FP.BF16.PACK_AB R15, R10, R15 ;  /* 0x0000000f0a0f723e */ /* 0x000fc400000010ff */
[----:B------:R-:W-:Y:S02]  /*3c90*/  LOP3.LUT R10, R8, 0xff800000, RZ, 0xc0, !PT ;  /* 0xff800000080a7812 */ /* 0x000fe400078ec0ff */
[----:B------:R-:W-:Y:S02]  /*3ca0*/  F2FP.BF16.PACK_AB R14, R14, R21 ;  /* 0x000000150e0e723e */ /* 0x000fe400000010ff */
[----:B------:R-:W-:Y:S02]  /*3cb0*/  IADD3 R8, R33, -R6, RZ ;  /* 0x8000000621087210 */ /* 0x000fe40007ffe0ff */
[----:B------:R-:W-:Y:S01]  /*3cc0*/  F2FP.BF16.PACK_AB R21, R9, R18 ;  /* 0x000000120915723e */ /* 0x000fe200000010ff */
[----:B------:R0:W-:Y:S01]  /*3cd0*/  STS.64 [R29+0x100], R14 ;  /* 0x0001000e1d007388 */ /* 0x0001e20000000a00 */
[----:B------:R-:W-:Y:S01]  /*3ce0*/  F2FP.BF16.PACK_AB R19, R11, R12 ;  /* 0x0000000c0b13723e */ /* 0x000fe200000010ff */
[----:B------:R-:W-:Y:S01]  /*3cf0*/  FADD R8, R8, -1 ;  /* 0xbf80000008087421 */ /* 0x000fe20000000000 */
[----:B------:R-:W-:-:S02]  /*3d00*/  LOP3.LUT R24, R29, 0x40, RZ, 0x3c, !PT ;  /* 0x000000401d187812 */ /* 0x000fc400078e3cff */
[----:B------:R-:W-:Y:S02]  /*3d10*/  F2FP.BF16.PACK_AB R18, R17, R22 ;  /* 0x000000161112723e */ /* 0x000fe400000010ff */
[----:B------:R-:W-:Y:S01]  /*3d20*/  IADD3 R9, R35, -R10, RZ ;  /* 0x8000000a23097210 */ /* 0x000fe20007ffe0ff */
[----:B------:R-:W-:Y:S01]  /*3d30*/  STS.64 [R24+0x400], R20 ;  /* 0x0004001418007388 */ /* 0x000fe20000000a00 */
[----:B------:R-:W-:Y:S02]  /*3d40*/  MOV R11, 0x3dc6b27f ;  /* 0x3dc6b27f000b7802 */ /* 0x000fe40000000f00 */
[----:B------:R-:W-:Y:S01]  /*3d50*/  LOP3.LUT R17, R13, 0x38, RZ, 0xc0, !PT ;  /* 0x000000380d117812 */ /* 0x000fe200078ec0ff */
[----:B------:R1:W-:Y:S01]  /*3d60*/  STS.64 [R24+0x500], R18 ;  /* 0x0005001218007388 */ /* 0x0003e20000000a00 */
[----:B------:R-:W-:Y:S01]  /*3d70*/  FADD R12, R9, -1 ;  /* 0xbf800000090c7421 */ /* 0x000fe20000000000 */
[----:B------:R-:W-:Y:S01]  /*3d80*/  SHF.R.U32.HI R22, RZ, 0x1, R0 ;  /* 0x00000001ff167819 */ /* 0x000fe20000011600 */
[-C--:B------:R-:W-:Y:S01]  /*3d90*/  FFMA.FTZ R9, R8, R11.reuse, -0.16845393180847167969 ;  /* 0xbe2c7f3008097423 */ /* 0x080fe2000001000b */
[----:B------:R-:W-:Y:S01]  /*3da0*/  BAR.SYNC.DEFER_BLOCKING 0x0 ;  /* 0x0000000000007b1d */ /* 0x000fe20000010000 */
[----:B------:R-:W-:Y:S01]  /*3db0*/  FFMA.FTZ R11, R12, R11, -0.16845393180847167969 ;  /* 0xbe2c7f300c0b7423 */ /* 0x000fe2000001000b */
[----:B------:R-:W-:Y:S01]  /*3dc0*/  LOP3.LUT R22, R22, 0x4, RZ, 0xc0, !PT ;  /* 0x0000000416167812 */ /* 0x000fe200078ec0ff */
[----:B------:R-:W-:-:S02]  /*3dd0*/  FFMA.FTZ R9, R8, R9, 0.1716887056827545166 ;  /* 0x3e2fcf2a08097423 */ /* 0x000fc40000010009 */
[----:B------:R-:W-:Y:S01]  /*3de0*/  FFMA.FTZ R11, R12, R11, 0.1716887056827545166 ;  /* 0x3e2fcf2a0c0b7423 */ /* 0x000fe2000001000b */
[----:B------:R-:W-:Y:S01]  /*3df0*/  IADD3 R22, R28, R17, R22 ;  /* 0x000000111c167210 */ /* 0x000fe20007ffe016 */
[----:B------:R-:W-:Y:S02]  /*3e00*/  FFMA.FTZ R9, R8, R9, -0.17900948226451873779 ;  /* 0xbe374e4308097423 */ /* 0x000fe40000010009 */
[----:B------:R-:W-:Y:S02]  /*3e10*/  FFMA.FTZ R13, R12, R11, -0.17900948226451873779 ;  /* 0xbe374e430c0d7423 */ /* 0x000fe4000001000b */
[----:B------:R-:W-:Y:S02]  /*3e20*/  FFMA.FTZ R11, R8, R9, 0.20512372255325317383 ;  /* 0x3e520bf4080b7423 */ /* 0x000fe40000010009 */
[----:B------:R-:W-:Y:S01]  /*3e30*/  FFMA.FTZ R13, R12, R13, 0.20512372255325317383 ;  /* 0x3e520bf40c0d7423 */ /* 0x000fe2000001000d */
[----:B------:R2:W3:Y:S01]  /*3e40*/  I2F R9, R6 ;  /* 0x0000000600097306 */ /* 0x0004e20000201400 */
[----:B------:R-:W-:-:S02]  /*3e50*/  FFMA.FTZ R11, R8, R11, -0.24046532809734344482 ;  /* 0xbe763c8b080b7423 */ /* 0x000fc4000001000b */
[----:B------:R-:W-:Y:S02]  /*3e60*/  FFMA.FTZ R13, R12, R13, -0.24046532809734344482 ;  /* 0xbe763c8b0c0d7423 */ /* 0x000fe4000001000d */
[----:B------:R-:W-:Y:S02]  /*3e70*/  FFMA.FTZ R11, R8, R11, 0.28857114911079406738 ;  /* 0x3e93bf99080b7423 */ /* 0x000fe4000001000b */
[----:B0-----:R-:W-:Y:S02]  /*3e80*/  FFMA.FTZ R15, R12, R13, 0.28857114911079406738 ;  /* 0x3e93bf990c0f7423 */ /* 0x001fe4000001000d */
[----:B------:R-:W-:Y:S01]  /*3e90*/  FFMA.FTZ R11, R8, R11, -0.36067417263984680176 ;  /* 0xbeb8aa49080b7423 */ /* 0x000fe2000001000b */
[----:B------:R-:W0:Y:S01]  /*3ea0*/  LDS.64 R30, [R30] ;  /* 0x000000001e1e7984 */ /* 0x000e220000000a00 */
[----:B------:R-:W-:Y:S01]  /*3eb0*/  IMAD.HI R0, R25, 0x2, RZ ;  /* 0x0000000219007827 */ /* 0x000fe200078e02ff */
[----:B------:R4:W5:Y:S01]  /*3ec0*/  I2F R13, R10 ;  /* 0x0000000a000d7306 */ /* 0x0009620000201400 */
[----:B--2---:R-:W-:-:S02]  /*3ed0*/  FSEL R6, RZ, -23, P0 ;  /* 0xc1b80000ff067808 */ /* 0x004fc40000000000 */
[----:B------:R-:W-:Y:S01]  /*3ee0*/  FFMA.FTZ R11, R8, R11, 0.48089820146560668945 ;  /* 0x3ef6384a080b7423 */ /* 0x000fe2000001000b */
[----:B-1----:R-:W-:Y:S01]  /*3ef0*/  IADD3.X R18, R0, c[0x0][0x17c], R23, P2, P3 ;  /* 0x00005f0000127a10 */ /* 0x002fe200017e6417 */
[----:B------:R-:W-:Y:S01]  /*3f00*/  FFMA.FTZ R15, R12, R15, -0.36067417263984680176 ;  /* 0xbeb8aa490c0f7423 */ /* 0x000fe2000001000f */
[----:B------:R-:W-:Y:S01]  /*3f10*/  FSEL R0, RZ, -23, P1 ;  /* 0xc1b80000ff007808 */ /* 0x000fe20000800000 */
[----:B------:R-:W-:Y:S01]  /*3f20*/  FFMA.FTZ R11, R8, R11, -0.72134751081466674805 ;  /* 0xbf38aa3b080b7423 */ /* 0x000fe2000001000b */
[----:B------:R-:W-:Y:S01]  /*3f30*/  ISETP.GE.U32.AND P1, PT, R33, 0x7f800000, PT ;  /* 0x7f8000002100780c */ /* 0x000fe20003f26070 */
[----:B------:R-:W-:Y:S01]  /*3f40*/  FFMA.FTZ R15, R12, R15, 0.48089820146560668945 ;  /* 0x3ef6384a0c0f7423 */ /* 0x000fe2000001000f */
[----:B------:R-:W-:Y:S01]  /*3f50*/  ISETP.GE.U32.AND P2, PT, R35, 0x7f800000, PT ;  /* 0x7f8000002300780c */ /* 0x000fe20003f46070 */
[----:B------:R-:W-:Y:S01]  /*3f60*/  FMUL R11, R8, R11 ;  /* 0x0000000b080b7220 */ /* 0x000fe20000400000 */
[----:B------:R-:W-:Y:S01]  /*3f70*/  FSETP.NEU.AND P0, PT, R33, RZ, PT ;  /* 0x000000ff2100720b */ /* 0x000fe20003f0d000 */
[----:B------:R-:W-:-:S02]  /*3f80*/  FFMA.FTZ R15, R12, R15, -0.72134751081466674805 ;  /* 0xbf38aa3b0c0f7423 */ /* 0x000fc4000001000f */
[----:B------:R-:W-:Y:S02]  /*3f90*/  FMUL R11, R8, R11 ;  /* 0x0000000b080b7220 */ /* 0x000fe40000400000 */
[----:B------:R-:W-:Y:S02]  /*3fa0*/  FMUL R15, R12, R15 ;  /* 0x0000000f0c0f7220 */ /* 0x000fe40000400000 */
[----:B---3--:R-:W-:Y:S02]  /*3fb0*/  FFMA.FTZ R0, R9, 1.1920928955078125e-07, R0 ;  /* 0x3400000009007823 */ /* 0x008fe40000010000 */
[----:B------:R-:W-:Y:S01]  /*3fc0*/  FFMA.FTZ R11, R8, 1.4426950216293334961, R11 ;  /* 0x3fb8aa3b080b7823 */ /* 0x000fe2000001000b */
[----:B------:R-:W-:Y:S01]  /*3fd0*/  MOV R8, c[0x0][0x1c8] ;  /* 0x0000720000087a02 */ /* 0x000fe20000000f00 */
[----:B------:R-:W-:Y:S01]  /*3fe0*/  IMAD R9, R4, c[0x0][0x1c8], RZ ;  /* 0x0000720004097a24 */ /* 0x000fe200078e02ff */
[----:B------:R-:W-:Y:S01]  /*3ff0*/  @P1 MOV R4, 0x7f800000 ;  /* 0x7f80000000041802 */ /* 0x000fe20000000f00 */
[----:B------:R-:W-:Y:S01]  /*4000*/  FMUL R15, R12, R15 ;  /* 0x0000000f0c0f7220 */ /* 0x000fe20000400000 */
[----:B----4-:R-:W-:Y:S01]  /*4010*/  @P2 MOV R10, 0x7f800000 ;  /* 0x7f800000000a2802 */ /* 0x010fe20000000f00 */
[----:B------:R-:W-:Y:S01]  /*4020*/  FADD R0, R0, R11 ;  /* 0x0000000b00007221 */ /* 0x000fe20000000000 */
[----:B------:R-:W-:Y:S01]  /*4030*/  LEA R11, R8, R9, 0x3 ;  /* 0x00000009080b7211 */ /* 0x000fe200078e18ff */
[----:B-----5:R-:W-:-:S02]  /*4040*/  FFMA.FTZ R6, R13, 1.1920928955078125e-07, R6 ;  /* 0x340000000d067823 */ /* 0x020fc40000010006 */
[----:B------:R-:W-:Y:S01]  /*4050*/  FFMA.FTZ R15, R12, 1.4426950216293334961, R15 ;  /* 0x3fb8aa3b0c0f7823 */ /* 0x000fe2000001000f */
[----:B------:R-:W-:Y:S01]  /*4060*/  LEA R13, R8, R11, 0x3 ;  /* 0x0000000b080d7211 */ /* 0x000fe200078e18ff */
[----:B------:R-:W-:Y:S02]  /*4070*/  IMAD R14, R5, c[0x0][0x1c8], RZ ;  /* 0x00007200050e7a24 */ /* 0x000fe400078e02ff */
[----:B------:R-:W-:Y:S02]  /*4080*/  FADD R6, R6, R15 ;  /* 0x0000000f06067221 */ /* 0x000fe40000000000 */
[----:B------:R-:W-:Y:S01]  /*4090*/  @P1 FFMA.FTZ R0, R33, R4, +INF ;  /* 0x7f80000021001423 */ /* 0x000fe20000010004 */
[----:B------:R-:W-:Y:S01]  /*40a0*/  LEA R4, P1, R9, R32, 0x1 ;  /* 0x0000002009047211 */ /* 0x000fe200078208ff */
[----:B------:R-:W-:Y:S01]  /*40b0*/  @P2 FFMA.FTZ R6, R35, R10, +INF ;  /* 0x7f80000023062423 */ /* 0x000fe2000001000a */
[-C--:B------:R-:W-:Y:S02]  /*40c0*/  LEA R8, P2, R11, R32.reuse, 0x1 ;  /* 0x000000200b087211 */ /* 0x080fe400078408ff */
[----:B------:R-:W-:-:S02]  /*40d0*/  LEA R10, P3, R13, R32, 0x1 ;  /* 0x000000200d0a7211 */ /* 0x000fc400078608ff */
[C---:B------:R-:W-:Y:S02]  /*40e0*/  LEA R12, P5, R14.reuse, R32, 0x1 ;  /* 0x000000200e0c7211 */ /* 0x040fe400078a08ff */
[-C--:B------:R-:W-:Y:S02]  /*40f0*/  LEA.HI.X.SX32 R5, R9, R18.reuse, 0x1, P1 ;  /* 0x0000001209057211 */ /* 0x080fe400008f0eff */
[----:B------:R-:W-:Y:S02]  /*4100*/  FSETP.NEU.AND P1, PT, R35, RZ, PT ;  /* 0x000000ff2300720b */ /* 0x000fe40003f2d000 */
[-C--:B------:R-:W-:Y:S01]  /*4110*/  LEA.HI.X.SX32 R9, R11, R18.reuse, 0x1, P2 ;  /* 0x000000120b097211 */ /* 0x080fe200010f0eff */
[----:B0-----:R0:W-:Y:S01]  /*4120*/  STG.E.U16 [R4.64], R30 ;  /* 0x0000001e04007986 */ /* 0x0011e2000c101504 */
[-C--:B------:R-:W-:Y:S02]  /*4130*/  LEA.HI.X.SX32 R11, R13, R18.reuse, 0x1, P3 ;  /* 0x000000120d0b7211 */ /* 0x080fe400018f0eff */
[----:B------:R-:W-:-:S02]  /*4140*/  LEA.HI.X.SX32 R13, R14, R18, 0x1, P5 ;  /* 0x000000120e0d7211 */ /* 0x000fc400028f0eff */
[----:B------:R-:W-:Y:S02]  /*4150*/  PRMT R14, R30, 0x7632, R14 ;  /* 0x000076321e0e7816 */ /* 0x000fe4000000000e */
[----:B------:R-:W-:Y:S02]  /*4160*/  FSEL R17, R6, -INF , P1 ;  /* 0xff80000006117808 */ /* 0x000fe40000800000 */
[----:B------:R-:W-:Y:S01]  /*4170*/  PRMT R6, R31, 0x7632, R6 ;  /* 0x000076321f067816 */ /* 0x000fe20000000006 */
[----:B------:R0:W-:Y:S01]  /*4180*/  STG.E.U16 [R8.64], R14 ;  /* 0x0000000e08007986 */ /* 0x0001e2000c101504 */
[----:B------:R-:W-:Y:S01]  /*4190*/  FSEL R15, R0, -INF , P0 ;  /* 0xff800000000f7808 */ /* 0x000fe20000000000 */
[----:B------:R-:W-:Y:S02]  /*41a0*/  FFMA R17, R17, 0.69314718246459960938, R44 ;  /* 0x3f31721811117823 */ /* 0x000fe4000000002c */
[----:B------:R0:W-:Y:S02]  /*41b0*/  STG.E.U16 [R10.64], R31 ;  /* 0x0000001f0a007986 */ /* 0x0001e4000c101504 */
[----:B------:R-:W-:-:S02]  /*41c0*/  FFMA R16, R15, 0.69314718246459960938, R16 ;  /* 0x3f3172180f107823 */ /* 0x000fc40000000010 */
[----:B------:R0:W-:Y:S04]  /*41d0*/  STG.E.U16 [R12.64], R6 ;  /* 0x000000060c007986 */ /* 0x0001e8000c101504 */
[----:B------:R-:W-:Y:S06]  /*41e0*/  BAR.SYNC.DEFER_BLOCKING 0x0 ;  /* 0x0000000000007b1d */ /* 0x000fec0000010000 */
[----:B------:R0:W-:Y:S04]  /*41f0*/  STS.64 [R7], R16 ;  /* 0x0000001007007388 */ /* 0x0001e80000000a00 */
[----:B------:R-:W-:Y:S06]  /*4200*/  BAR.SYNC.DEFER_BLOCKING 0x0 ;  /* 0x0000000000007b1d */ /* 0x000fec0000010000 */
[----:B------:R-:W-:Y:S05]  /*4210*/  @P4 EXIT ;  /* 0x000000000000494d */ /* 0x000fea0003800000 */
[----:B0-----:R-:W0:Y:S01]  /*4220*/  LDS R7, [R22] ;  /* 0x0000000016077984 */ /* 0x001e220000000800 */
[----:B------:R-:W-:Y:S01]  /*4230*/  IMAD R2, R2, c[0x0][0x1cc], RZ ;  /* 0x0000730002027a24 */ /* 0x000fe200078e02ff */
[C---:B------:R-:W-:Y:S01]  /*4240*/  SHF.L.U32 R5, R3.reuse, 0x2, RZ ;  /* 0x0000000203057819 */ /* 0x040fe200000006ff */
[----:B------:R-:W-:-:S03]  /*4250*/  IMAD.HI R4, R3, 0x4, RZ ;  /* 0x0000000403047827 */ /* 0x000fc600078e02ff */
[C---:B------:R-:W-:Y:S01]  /*4260*/  SHF.L.U32 R0, R2.reuse, 0x2, RZ ;  /* 0x0000000202007819 */ /* 0x040fe200000006ff */
[----:B------:R-:W-:-:S03]  /*4270*/  IMAD.HI R3, R2, 0x4, RZ ;  /* 0x0000000402037827 */ /* 0x000fc600078e02ff */
[----:B------:R-:W-:-:S04]  /*4280*/  IADD3 R2, P0, P1, R5, c[0x0][0x180], R0 ;  /* 0x0000600005027a10 */ /* 0x000fc8000791e000 */
[----:B------:R-:W-:-:S05]  /*4290*/  IADD3.X R3, R4, c[0x0][0x184], R3, P0, P1 ;  /* 0x0000610004037a10 */ /* 0x000fca00007e2403 */
[----:B0-----:R-:W-:Y:S01]  /*42a0*/  STG.E [R2.64], R7 ;  /* 0x0000000702007986 */ /* 0x001fe2000c101904 */
[----:B------:R-:W-:Y:S05]  /*42b0*/  EXIT ;  /* 0x000000000000794d */ /* 0x000fea0003800000 */
.L_x_3:
[----:B------:R-:W-:-:S00]  /*42c0*/  BRA `(.L_x_3) ;  /* 0xfffffff000007947 */ /* 0x000fc0000383ffff */
[----:B------:R-:W-:-:S00]  /*42d0*/  NOP ;  /* 0x0000000000007918 */ /* 0x000fc00000000000 */
        /* <DEDUP_REMOVED lines=10> */
.L_x_4:


//--------------------- .nv.global.init           --------------------------
	.section	.nv.global.init,"aw",@progbits
.nv.global.init:
	.type		_$_str,@object
	.size		_$_str,(.L_0 - _$_str)
_$_str:
        /*0000*/ 	.byte	0x5f, 0x5f, 0x43, 0x55, 0x44, 0x41, 0x5f, 0x46, 0x54, 0x5a, 0x00
.L_0:


//--------------------- .nv.shared.attn_fwd       --------------------------
	.section	.nv.shared.attn_fwd,"aw",@nobits
	.sectionflags	@""
	.align	16
